	.target	sm_90a

	.elftype	@"ET_EXEC"


//--------------------- .note.nv.tkinfo           --------------------------
	.section	.note.nv.tkinfo,"",@"SHT_NOTE"
	.sectionflags	@"SHF_NOTE_NV_TKINFO"
	.tkinfo
        /*0018*/ 	.word	0x00000002
        /*0030*/ 	.string	""
        /*0030*/ 	.string	"ptxas"
        /*0030*/ 	.string	"Cuda compilation tools, release 13.0, V13.0.88"
        /*0030*/ 	.string	"Build cuda_13.0.r13.0/compiler.36424714_0"
        /*0030*/ 	.string	"-arch sm_90a -m 64 "



//--------------------- .note.nv.cuinfo           --------------------------
	.section	.note.nv.cuinfo,"",@"SHT_NOTE"
	.sectionflags	@"SHF_NOTE_NV_CUINFO"
        /*0018*/ 	.short	0x0002
        /*001a*/ 	.short	0x005a
        /*001c*/ 	.short	0x0082
	.zero		2


//--------------------- .nv.info                  --------------------------
	.section	.nv.info,"",@"SHT_CUDA_INFO"
	.align	4


	//----- nvinfo : EIATTR_REGCOUNT
	.align		4
        /*0000*/ 	.byte	0x04, 0x2f
        /*0002*/ 	.short	(.L_15 - .L_14)
	.align		4
.L_14:
        /*0004*/ 	.word	index@(_ZN7cutlass13device_kernelINS_4gemm6kernel13GemmUniversalIN4cute5tupleIJiiiiEEENS1_10collective13CollectiveMmaINS1_34MainloopSm90TmaGmmaWarpSpecializedILi11ENS5_IJNS4_1CILi2EEENSA_ILi1EEESC_EEENS1_32KernelTmaWarpSpecializedPingpongEEENS5_IJNSA_ILi64EEENSA_ILi256EEENSA_ILi32EEEEEENS_10bfloat16_tENS5_IJlSC_lEEESK_SL_NS4_8TiledMMAINS4_8MMA_AtomIJNS4_4SM904GMMA28MMA_64x256x16_F32BF16BF16_SSILNSP_5MajorE0ELSR_0ELNSP_7ScaleInE1ELSS_1EEEEEENS4_6LayoutINS5_IJSC_SC_SC_EEENS5_IJNSA_ILi0EEESX_SX_EEEEENS5_IJNS4_10UnderscoreES10_S10_EEEEENS4_13SM90_TMA_LOADENS4_14ComposedLayoutINS4_7SwizzleILi2ELi4ELi3EEENS4_18smem_ptr_flag_bitsILi16EEENSV_INS5_IJNSA_ILi8EEESI_EEENS5_IJSI_SC_EEEEEEEvNS4_8identityENS4_23SM90_TMA_LOAD_MULTICASTES1D_vS1E_EENS_8epilogue10collective6detail29Sm90TmaWarpSpecializedAdapterINS1I_15DefaultEpilogueISK_SL_SL_NS1H_6thread17LinearCombinationISK_Li1EffLNS1M_9ScaleType4KindE0ELNS_15FloatRoundStyleE2ESK_EENS1_15EpilogueDefaultEEEEEvvEEEEvNT_6ParamsE)
        /*0008*/ 	.word	0x000000a8


	//----- nvinfo : EIATTR_FRAME_SIZE
	.align		4
.L_15:
        /*000c*/ 	.byte	0x04, 0x11
        /*000e*/ 	.short	(.L_17 - .L_16)
	.align		4
.L_16:
        /*0010*/ 	.word	index@(_ZN7cutlass13device_kernelINS_4gemm6kernel13GemmUniversalIN4cute5tupleIJiiiiEEENS1_10collective13CollectiveMmaINS1_34MainloopSm90TmaGmmaWarpSpecializedILi11ENS5_IJNS4_1CILi2EEENSA_ILi1EEESC_EEENS1_32KernelTmaWarpSpecializedPingpongEEENS5_IJNSA_ILi64EEENSA_ILi256EEENSA_ILi32EEEEEENS_10bfloat16_tENS5_IJlSC_lEEESK_SL_NS4_8TiledMMAINS4_8MMA_AtomIJNS4_4SM904GMMA28MMA_64x256x16_F32BF16BF16_SSILNSP_5MajorE0ELSR_0ELNSP_7ScaleInE1ELSS_1EEEEEENS4_6LayoutINS5_IJSC_SC_SC_EEENS5_IJNSA_ILi0EEESX_SX_EEEEENS5_IJNS4_10UnderscoreES10_S10_EEEEENS4_13SM90_TMA_LOADENS4_14ComposedLayoutINS4_7SwizzleILi2ELi4ELi3EEENS4_18smem_ptr_flag_bitsILi16EEENSV_INS5_IJNSA_ILi8EEESI_EEENS5_IJSI_SC_EEEEEEEvNS4_8identityENS4_23SM90_TMA_LOAD_MULTICASTES1D_vS1E_EENS_8epilogue10collective6detail29Sm90TmaWarpSpecializedAdapterINS1I_15DefaultEpilogueISK_SL_SL_NS1H_6thread17LinearCombinationISK_Li1EffLNS1M_9ScaleType4KindE0ELNS_15FloatRoundStyleE2ESK_EENS1_15EpilogueDefaultEEEEEvvEEEEvNT_6ParamsE)
        /*0014*/ 	.word	0x00000008


	//----- nvinfo : EIATTR_MIN_STACK_SIZE
	.align		4
.L_17:
        /*0018*/ 	.byte	0x04, 0x12
        /*001a*/ 	.short	(.L_19 - .L_18)
	.align		4
.L_18:
        /*001c*/ 	.word	index@(_ZN7cutlass13device_kernelINS_4gemm6kernel13GemmUniversalIN4cute5tupleIJiiiiEEENS1_10collective13CollectiveMmaINS1_34MainloopSm90TmaGmmaWarpSpecializedILi11ENS5_IJNS4_1CILi2EEENSA_ILi1EEESC_EEENS1_32KernelTmaWarpSpecializedPingpongEEENS5_IJNSA_ILi64EEENSA_ILi256EEENSA_ILi32EEEEEENS_10bfloat16_tENS5_IJlSC_lEEESK_SL_NS4_8TiledMMAINS4_8MMA_AtomIJNS4_4SM904GMMA28MMA_64x256x16_F32BF16BF16_SSILNSP_5MajorE0ELSR_0ELNSP_7ScaleInE1ELSS_1EEEEEENS4_6LayoutINS5_IJSC_SC_SC_EEENS5_IJNSA_ILi0EEESX_SX_EEEEENS5_IJNS4_10UnderscoreES10_S10_EEEEENS4_13SM90_TMA_LOADENS4_14ComposedLayoutINS4_7SwizzleILi2ELi4ELi3EEENS4_18smem_ptr_flag_bitsILi16EEENSV_INS5_IJNSA_ILi8EEESI_EEENS5_IJSI_SC_EEEEEEEvNS4_8identityENS4_23SM90_TMA_LOAD_MULTICASTES1D_vS1E_EENS_8epilogue10collective6detail29Sm90TmaWarpSpecializedAdapterINS1I_15DefaultEpilogueISK_SL_SL_NS1H_6thread17LinearCombinationISK_Li1EffLNS1M_9ScaleType4KindE0ELNS_15FloatRoundStyleE2ESK_EENS1_15EpilogueDefaultEEEEEvvEEEEvNT_6ParamsE)
        /*0020*/ 	.word	0x00000008
.L_19:


//--------------------- .nv.compat                --------------------------
	.section	.nv.compat,"",@"SHT_CUDA_COMPAT_INFO"
	.align	4
        /*0000*/ 	.byte	0x02, 0x09, 0x01, 0x00, 0x02, 0x02, 0x04, 0x00, 0x02, 0x05, 0x05, 0x00, 0x03, 0x07, 0x01, 0x01
        /*0010*/ 	.byte	0x02, 0x03, 0x01, 0x00, 0x02, 0x06, 0x01, 0x00, 0x04, 0x0b, 0x08, 0x00, 0x00, 0x00, 0x00, 0x00
        /*0020*/ 	.byte	0x00, 0x00, 0x00, 0x00


//--------------------- .nv.info._ZN7cutlass13device_kernelINS_4gemm6kernel13GemmUniversalIN4cute5tupleIJiiiiEEENS1_10collective13CollectiveMmaINS1_34MainloopSm90TmaGmmaWarpSpecializedILi11ENS5_IJNS4_1CILi2EEENSA_ILi1EEESC_EEENS1_32KernelTmaWarpSpecializedPingpongEEENS5_IJNSA_ILi64EEENSA_ILi256EEENSA_ILi32EEEEEENS_10bfloat16_tENS5_IJlSC_lEEESK_SL_NS4_8TiledMMAINS4_8MMA_AtomIJNS4_4SM904GMMA28MMA_64x256x16_F32BF16BF16_SSILNSP_5MajorE0ELSR_0ELNSP_7ScaleInE1ELSS_1EEEEEENS4_6LayoutINS5_IJSC_SC_SC_EEENS5_IJNSA_ILi0EEESX_SX_EEEEENS5_IJNS4_10UnderscoreES10_S10_EEEEENS4_13SM90_TMA_LOADENS4_14ComposedLayoutINS4_7SwizzleILi2ELi4ELi3EEENS4_18smem_ptr_flag_bitsILi16EEENSV_INS5_IJNSA_ILi8EEESI_EEENS5_IJSI_SC_EEEEEEEvNS4_8identityENS4_23SM90_TMA_LOAD_MULTICASTES1D_vS1E_EENS_8epilogue10collective6detail29Sm90TmaWarpSpecializedAdapterINS1I_15DefaultEpilogueISK_SL_SL_NS1H_6thread17LinearCombinationISK_Li1EffLNS1M_9ScaleType4KindE0ELNS_15FloatRoundStyleE2ESK_EENS1_15EpilogueDefaultEEEEEvvEEEEvNT_6ParamsE --------------------------
	.section	.nv.info._ZN7cutlass13device_kernelINS_4gemm6kernel13GemmUniversalIN4cute5tupleIJiiiiEEENS1_10collective13CollectiveMmaINS1_34MainloopSm90TmaGmmaWarpSpecializedILi11ENS5_IJNS4_1CILi2EEENSA_ILi1EEESC_EEENS1_32KernelTmaWarpSpecializedPingpongEEENS5_IJNSA_ILi64EEENSA_ILi256EEENSA_ILi32EEEEEENS_10bfloat16_tENS5_IJlSC_lEEESK_SL_NS4_8TiledMMAINS4_8MMA_AtomIJNS4_4SM904GMMA28MMA_64x256x16_F32BF16BF16_SSILNSP_5MajorE0ELSR_0ELNSP_7ScaleInE1ELSS_1EEEEEENS4_6LayoutINS5_IJSC_SC_SC_EEENS5_IJNSA_ILi0EEESX_SX_EEEEENS5_IJNS4_10UnderscoreES10_S10_EEEEENS4_13SM90_TMA_LOADENS4_14ComposedLayoutINS4_7SwizzleILi2ELi4ELi3EEENS4_18smem_ptr_flag_bitsILi16EEENSV_INS5_IJNSA_ILi8EEESI_EEENS5_IJSI_SC_EEEEEEEvNS4_8identityENS4_23SM90_TMA_LOAD_MULTICASTES1D_vS1E_EENS_8epilogue10collective6detail29Sm90TmaWarpSpecializedAdapterINS1I_15DefaultEpilogueISK_SL_SL_NS1H_6thread17LinearCombinationISK_Li1EffLNS1M_9ScaleType4KindE0ELNS_15FloatRoundStyleE2ESK_EENS1_15EpilogueDefaultEEEEEvvEEEEvNT_6ParamsE,"",@"SHT_CUDA_INFO"
	.sectionflags	@""
	.align	4


	//----- nvinfo : EIATTR_CUDA_API_VERSION
	.align		4
        /*0000*/ 	.byte	0x04, 0x37
        /*0002*/ 	.short	(.L_21 - .L_20)
.L_20:
        /*0004*/ 	.word	0x00000082


	//----- nvinfo : EIATTR_KPARAM_INFO
	.align		4
.L_21:
        /*0008*/ 	.byte	0x04, 0x17
        /*000a*/ 	.short	(.L_23 - .L_22)
.L_22:
        /*000c*/ 	.word	0x00000000
        /*0010*/ 	.short	0x0000
        /*0012*/ 	.short	0x0070
        /*0014*/ 	.byte	0x00, 0xf0, 0x01, 0x10


	//----- nvinfo : EIATTR_SPARSE_MMA_MASK
	.align		4
.L_23:
        /*0018*/ 	.byte	0x03, 0x50
        /*001a*/ 	.short	0x0000


	//----- nvinfo : EIATTR_MAXREG_COUNT
	.align		4
        /*001c*/ 	.byte	0x03, 0x1b
        /*001e*/ 	.short	0x00a8


	//----- nvinfo : EIATTR_NUM_BARRIERS
	.align		4
        /*0020*/ 	.byte	0x02, 0x4c
        /*0022*/ 	.byte	0x01
	.zero		1


	//----- nvinfo : EIATTR_EXTERNS
	.align		4
        /*0024*/ 	.byte	0x04, 0x0f
        /*0026*/ 	.short	(.L_25 - .L_24)


	//   ....[0]....
	.align		4
.L_24:
        /*0028*/ 	.word	index@(__assertfail)


	//----- nvinfo : EIATTR_ANNOTATIONS
	.align		4
.L_25:
        /*002c*/ 	.byte	0x04, 0x55
        /*002e*/ 	.short	(.L_27 - .L_26)


	//   ....[0]....
.L_26:
        /*0030*/ 	.word	0x00000001
        /*0034*/ 	.byte	0xc0, 0x0e, 0x00, 0x00, 0x01, 0x00, 0x00, 0x00, 0x20, 0x9e, 0x00, 0x00, 0x01, 0x00, 0x00, 0x00
        /*0044*/ 	.byte	0xa0, 0xaa, 0x00, 0x00


	//----- nvinfo : EIATTR_MERCURY_ISA_VERSION
	.align		4
.L_27:
        /*0048*/ 	.byte	0x03, 0x5f
        /*004a*/ 	.short	0x0101


	//----- nvinfo : EIATTR_INT_WARP_WIDE_INSTR_OFFSETS
	.align		4
        /*004c*/ 	.byte	0x04, 0x31
        /*004e*/ 	.short	(.L_29 - .L_28)


	//   ....[0]....
.L_28:
        /*0050*/ 	.word	0x00000640


	//   ....[1]....
        /*0054*/ 	.word	0x00000670


	//   ....[2]....
        /*0058*/ 	.word	0x000006b0


	//   ....[3]....
        /*005c*/ 	.word	0x000007e0


	//   ....[4]....
        /*0060*/ 	.word	0x000007f0


	//   ....[5]....
        /*0064*/ 	.word	0x00000800


	//   ....[6]....
        /*0068*/ 	.word	0x000008a0


	//   ....[7]....
        /*006c*/ 	.word	0x000008e0


	//   ....[8]....
        /*0070*/ 	.word	0x00001f50


	//----- nvinfo : EIATTR_COOP_GROUP_MASK_REGIDS
	.align		4
.L_29:
        /*0074*/ 	.byte	0x04, 0x29
        /*0076*/ 	.short	(.L_31 - .L_30)


	//   ....[0]....
.L_30:
        /*0078*/ 	.word	0xffffffff


	//   ....[1]....
        /*007c*/ 	.word	0xffffffff


	//   ....[2]....
        /*0080*/ 	.word	0xffffffff


	//   ....[3]....
        /*0084*/ 	.word	0xffffffff


	//   ....[4]....
        /*0088*/ 	.word	0xffffffff


	//   ....[5]....
        /*008c*/ 	.word	0xffffffff


	//   ....[6]....
        /*0090*/ 	.word	0xffffffff


	//----- nvinfo : EIATTR_COOP_GROUP_INSTR_OFFSETS
	.align		4
.L_31:
        /*0094*/ 	.byte	0x04, 0x28
        /*0096*/ 	.short	(.L_33 - .L_32)


	//   ....[0]....
.L_32:
        /*0098*/ 	.word	0x00000070


	//   ....[1]....
        /*009c*/ 	.word	0x00000080


	//   ....[2]....
        /*00a0*/ 	.word	0x00000140


	//   ....[3]....
        /*00a4*/ 	.word	0x00000400


	//   ....[4]....
        /*00a8*/ 	.word	0x00000440


	//   ....[5]....
        /*00ac*/ 	.word	0x00000820


	//   ....[6]....
        /*00b0*/ 	.word	0x00000a60


	//----- nvinfo : EIATTR_REG_RECONFIG
	.align		4
.L_33:
        /*00b4*/ 	.byte	0x01, 0x54
	.zero		2


	//----- nvinfo : EIATTR_SYSCALL_OFFSETS
	.align		4
        /*00b8*/ 	.byte	0x04, 0x46
        /*00ba*/ 	.short	(.L_35 - .L_34)


	//   ....[0]....
.L_34:
        /*00bc*/ 	.word	0x000018f0


	//----- nvinfo : EIATTR_MBARRIER_INSTR_OFFSETS
	.align		4
.L_35:
        /*00c0*/ 	.byte	0x04, 0x39
        /*00c2*/ 	.short	(.L_37 - .L_36)


	//   ....[0]....
.L_36:
        /*00c4*/ 	.word	0x00000280
        /*00c8*/ 	.word	0x000000ff
        /*00cc*/ 	.word	0x00000000
        /*00d0*/ 	.short	0x0100
        /*00d2*/ 	.byte	0x08
	.zero		1


	//   ....[1]....
        /*00d4*/ 	.word	0x00000290
        /*00d8*/ 	.word	0x000000ff
        /*00dc*/ 	.word	0x00000058
        /*00e0*/ 	.short	0x0100
        /*00e2*/ 	.byte	0x08
	.zero		1


	//   ....[2]....
        /*00e4*/ 	.word	0x000002a0
        /*00e8*/ 	.word	0x000000ff
        /*00ec*/ 	.word	0x00000008
        /*00f0*/ 	.short	0x0100
        /*00f2*/ 	.byte	0x08
	.zero		1


	//   ....[3]....
        /*00f4*/ 	.word	0x000002b0
        /*00f8*/ 	.word	0x000000ff
        /*00fc*/ 	.word	0x00000060
        /*0100*/ 	.short	0x0100
        /*0102*/ 	.byte	0x08
	.zero		1


	//   ....[4]....
        /*0104*/ 	.word	0x000002c0
        /*0108*/ 	.word	0x000000ff
        /*010c*/ 	.word	0x00000010
        /*0110*/ 	.short	0x0100
        /*0112*/ 	.byte	0x08
	.zero		1


	//   ....[5]....
        /*0114*/ 	.word	0x000002d0
        /*0118*/ 	.word	0x000000ff
        /*011c*/ 	.word	0x00000068
        /*0120*/ 	.short	0x0100
        /*0122*/ 	.byte	0x08
	.zero		1


	//   ....[6]....
        /*0124*/ 	.word	0x000002e0
        /*0128*/ 	.word	0x000000ff
        /*012c*/ 	.word	0x00000018
        /*0130*/ 	.short	0x0100
        /*0132*/ 	.byte	0x08
	.zero		1


	//   ....[7]....
        /*0134*/ 	.word	0x000002f0
        /*0138*/ 	.word	0x000000ff
        /*013c*/ 	.word	0x00000070
        /*0140*/ 	.short	0x0100
        /*0142*/ 	.byte	0x08
	.zero		1


	//   ....[8]....
        /*0144*/ 	.word	0x00000300
        /*0148*/ 	.word	0x000000ff
        /*014c*/ 	.word	0x00000020
        /*0150*/ 	.short	0x0100
        /*0152*/ 	.byte	0x08
	.zero		1


	//   ....[9]....
        /*0154*/ 	.word	0x00000310
        /*0158*/ 	.word	0x000000ff
        /*015c*/ 	.word	0x00000078
        /*0160*/ 	.short	0x0100
        /*0162*/ 	.byte	0x08
	.zero		1


	//   ....[10]....
        /*0164*/ 	.word	0x00000320
        /*0168*/ 	.word	0x000000ff
        /*016c*/ 	.word	0x00000028
        /*0170*/ 	.short	0x0100
        /*0172*/ 	.byte	0x08
	.zero		1


	//   ....[11]....
        /*0174*/ 	.word	0x00000330
        /*0178*/ 	.word	0x000000ff
        /*017c*/ 	.word	0x00000080
        /*0180*/ 	.short	0x0100
        /*0182*/ 	.byte	0x08
	.zero		1


	//   ....[12]....
        /*0184*/ 	.word	0x00000340
        /*0188*/ 	.word	0x000000ff
        /*018c*/ 	.word	0x00000030
        /*0190*/ 	.short	0x0100
        /*0192*/ 	.byte	0x08
	.zero		1


	//   ....[13]....
        /*0194*/ 	.word	0x00000350
        /*0198*/ 	.word	0x000000ff
        /*019c*/ 	.word	0x00000088
        /*01a0*/ 	.short	0x0100
        /*01a2*/ 	.byte	0x08
	.zero		1


	//   ....[14]....
        /*01a4*/ 	.word	0x00000360
        /*01a8*/ 	.word	0x000000ff
        /*01ac*/ 	.word	0x00000038
        /*01b0*/ 	.short	0x0100
        /*01b2*/ 	.byte	0x08
	.zero		1


	//   ....[15]....
        /*01b4*/ 	.word	0x00000370
        /*01b8*/ 	.word	0x000000ff
        /*01bc*/ 	.word	0x00000090
        /*01c0*/ 	.short	0x0100
        /*01c2*/ 	.byte	0x08
	.zero		1


	//   ....[16]....
        /*01c4*/ 	.word	0x00000380
        /*01c8*/ 	.word	0x000000ff
        /*01cc*/ 	.word	0x00000040
        /*01d0*/ 	.short	0x0100
        /*01d2*/ 	.byte	0x08
	.zero		1


	//   ....[17]....
        /*01d4*/ 	.word	0x00000390
        /*01d8*/ 	.word	0x000000ff
        /*01dc*/ 	.word	0x00000098
        /*01e0*/ 	.short	0x0100
        /*01e2*/ 	.byte	0x08
	.zero		1


	//   ....[18]....
        /*01e4*/ 	.word	0x000003a0
        /*01e8*/ 	.word	0x000000ff
        /*01ec*/ 	.word	0x00000048
        /*01f0*/ 	.short	0x0100
        /*01f2*/ 	.byte	0x08
	.zero		1


	//   ....[19]....
        /*01f4*/ 	.word	0x000003b0
        /*01f8*/ 	.word	0x000000ff
        /*01fc*/ 	.word	0x000000a0
        /*0200*/ 	.short	0x0100
        /*0202*/ 	.byte	0x08
	.zero		1


	//   ....[20]....
        /*0204*/ 	.word	0x000003c0
        /*0208*/ 	.word	0x000000ff
        /*020c*/ 	.word	0x00000050
        /*0210*/ 	.short	0x0100
        /*0212*/ 	.byte	0x08
	.zero		1


	//   ....[21]....
        /*0214*/ 	.word	0x000003d0
        /*0218*/ 	.word	0x000000ff
        /*021c*/ 	.word	0x000000a8
        /*0220*/ 	.short	0x0100
        /*0222*/ 	.byte	0x08
	.zero		1


	//   ....[22]....
        /*0224*/ 	.word	0x00000910
        /*0228*/ 	.word	0x000000ff
        /*022c*/ 	.word	0x000000e0
        /*0230*/ 	.short	0x0100
        /*0232*/ 	.byte	0x08
	.zero		1


	//   ....[23]....
        /*0234*/ 	.word	0x000009a0
        /*0238*/ 	.word	0x000000ff
        /*023c*/ 	.word	0x000000e8
        /*0240*/ 	.short	0x0100
        /*0242*/ 	.byte	0x08
	.zero		1


	//   ....[24]....
        /*0244*/ 	.word	0x000009e0
        /*0248*/ 	.word	0x000000ff
        /*024c*/ 	.word	0x000000c0
        /*0250*/ 	.short	0x0100
        /*0252*/ 	.byte	0x09
	.zero		1


	//   ....[25]....
        /*0254*/ 	.word	0x000009f0
        /*0258*/ 	.word	0x000000ff
        /*025c*/ 	.word	0x000000c8
        /*0260*/ 	.short	0x0100
        /*0262*/ 	.byte	0x09
	.zero		1


	//   ....[26]....
        /*0264*/ 	.word	0x00000a00
        /*0268*/ 	.word	0x000000ff
        /*026c*/ 	.word	0x000000d0
        /*0270*/ 	.short	0x0100
        /*0272*/ 	.byte	0x09
	.zero		1


	//   ....[27]....
        /*0274*/ 	.word	0x00000a10
        /*0278*/ 	.word	0x000000ff
        /*027c*/ 	.word	0x000000d8
        /*0280*/ 	.short	0x0100
        /*0282*/ 	.byte	0x09
	.zero		1


	//   ....[28]....
        /*0284*/ 	.word	0x000017d0
        /*0288*/ 	.word	0x0000009f
        /*028c*/ 	.word	0x00000000
        /*0290*/ 	.short	0x010a
        /*0292*/ 	.byte	0x2a
	.zero		1


	//   ....[29]....
        /*0294*/ 	.word	0x00001970
        /*0298*/ 	.word	0x00000003
        /*029c*/ 	.word	0x00000000
        /*02a0*/ 	.short	0x010a
        /*02a2*/ 	.byte	0x3f
	.zero		1


	//   ....[30]....
        /*02a4*/ 	.word	0x000019d0
        /*02a8*/ 	.word	0x00000003
        /*02ac*/ 	.word	0x00000000
        /*02b0*/ 	.short	0x010a
        /*02b2*/ 	.byte	0x3f
	.zero		1


	//   ....[31]....
        /*02b4*/ 	.word	0x00001c40
        /*02b8*/ 	.word	0x000000ff
        /*02bc*/ 	.word	0x00000000
        /*02c0*/ 	.short	0x010a
        /*02c2*/ 	.byte	0x04
	.zero		1


	//   ....[32]....
        /*02c4*/ 	.word	0x00001c80
        /*02c8*/ 	.word	0x000000ff
        /*02cc*/ 	.word	0x00000000
        /*02d0*/ 	.short	0x010a
        /*02d2*/ 	.byte	0x04
	.zero		1


	//   ....[33]....
        /*02d4*/ 	.word	0x00001df0
        /*02d8*/ 	.word	0x00000005
        /*02dc*/ 	.word	0x00000000
        /*02e0*/ 	.short	0x0101
        /*02e2*/ 	.byte	0x3f
	.zero		1


	//   ....[34]....
        /*02e4*/ 	.word	0x00001ef0
        /*02e8*/ 	.word	0x000000a0
        /*02ec*/ 	.word	0x00000000
        /*02f0*/ 	.short	0x0101
        /*02f2*/ 	.byte	0x2d
	.zero		1


	//   ....[35]....
        /*02f4*/ 	.word	0x00001ff0
        /*02f8*/ 	.word	0x00000003
        /*02fc*/ 	.word	0x00000000
        /*0300*/ 	.short	0x0101
        /*0302*/ 	.byte	0x3f
	.zero		1


	//   ....[36]....
        /*0304*/ 	.word	0x000020b0
        /*0308*/ 	.word	0x0000009f
        /*030c*/ 	.word	0x00000010
        /*0310*/ 	.short	0x010a
        /*0312*/ 	.byte	0x2a
	.zero		1


	//   ....[37]....
        /*0314*/ 	.word	0x00009e40
        /*0318*/ 	.word	0x000000a2
        /*031c*/ 	.word	0x00000000
        /*0320*/ 	.short	0x0101
        /*0322*/ 	.byte	0x2d
	.zero		1


	//   ....[38]....
        /*0324*/ 	.word	0x0000a7f0
        /*0328*/ 	.word	0x0000000c
        /*032c*/ 	.word	0x00000058
        /*0330*/ 	.short	0x010a
        /*0332*/ 	.byte	0x3f
	.zero		1


	//   ....[39]....
        /*0334*/ 	.word	0x0000abb0
        /*0338*/ 	.word	0x00000004
        /*033c*/ 	.word	0x000000e8
        /*0340*/ 	.short	0x0101
        /*0342*/ 	.byte	0x3f
	.zero		1


	//   ....[40]....
        /*0344*/ 	.word	0x0000b340
        /*0348*/ 	.word	0x00000007
        /*034c*/ 	.word	0x00000000
        /*0350*/ 	.short	0x010a
        /*0352*/ 	.byte	0x3f
	.zero		1


	//   ....[41]....
        /*0354*/ 	.word	0x0000b3c0
        /*0358*/ 	.word	0x00000009
        /*035c*/ 	.word	0x00000000
        /*0360*/ 	.short	0x010a
        /*0362*/ 	.byte	0x3f
	.zero		1


	//   ....[42]....
        /*0364*/ 	.word	0x0000b450
        /*0368*/ 	.word	0x00000006
        /*036c*/ 	.word	0x00000000
        /*0370*/ 	.short	0x010a
        /*0372*/ 	.byte	0x3f
	.zero		1


	//   ....[43]....
        /*0374*/ 	.word	0x0000b4e0
        /*0378*/ 	.word	0x00000009
        /*037c*/ 	.word	0x00000000
        /*0380*/ 	.short	0x010a
        /*0382*/ 	.byte	0x3f
	.zero		1


	//   ....[44]....
        /*0384*/ 	.word	0x0000b570
        /*0388*/ 	.word	0x00000006
        /*038c*/ 	.word	0x00000000
        /*0390*/ 	.short	0x010a
        /*0392*/ 	.byte	0x3f
	.zero		1


	//   ....[45]....
        /*0394*/ 	.word	0x0000b600
        /*0398*/ 	.word	0x00000009
        /*039c*/ 	.word	0x00000000
        /*03a0*/ 	.short	0x010a
        /*03a2*/ 	.byte	0x3f
	.zero		1


	//   ....[46]....
        /*03a4*/ 	.word	0x0000b690
        /*03a8*/ 	.word	0x00000006
        /*03ac*/ 	.word	0x00000000
        /*03b0*/ 	.short	0x010a
        /*03b2*/ 	.byte	0x3f
	.zero		1


	//   ....[47]....
        /*03b4*/ 	.word	0x0000b720
        /*03b8*/ 	.word	0x00000009
        /*03bc*/ 	.word	0x00000000
        /*03c0*/ 	.short	0x010a
        /*03c2*/ 	.byte	0x3f
	.zero		1


	//   ....[48]....
        /*03c4*/ 	.word	0x0000b7b0
        /*03c8*/ 	.word	0x00000006
        /*03cc*/ 	.word	0x00000000
        /*03d0*/ 	.short	0x010a
        /*03d2*/ 	.byte	0x3f
	.zero		1


	//   ....[49]....
        /*03d4*/ 	.word	0x0000b840
        /*03d8*/ 	.word	0x00000009
        /*03dc*/ 	.word	0x00000000
        /*03e0*/ 	.short	0x010a
        /*03e2*/ 	.byte	0x3f
	.zero		1


	//   ....[50]....
        /*03e4*/ 	.word	0x0000b8d0
        /*03e8*/ 	.word	0x00000003
        /*03ec*/ 	.word	0x00000000
        /*03f0*/ 	.short	0x010a
        /*03f2*/ 	.byte	0x3f
	.zero		1


	//   ....[51]....
        /*03f4*/ 	.word	0x0000b930
        /*03f8*/ 	.word	0x000000a1
        /*03fc*/ 	.word	0x00000000
        /*0400*/ 	.short	0x010a
        /*0402*/ 	.byte	0x3f
	.zero		1


	//   ....[52]....
        /*0404*/ 	.word	0x0000b980
        /*0408*/ 	.word	0x00000003
        /*040c*/ 	.word	0x00000000
        /*0410*/ 	.short	0x010a
        /*0412*/ 	.byte	0x3f
	.zero		1


	//   ....[53]....
        /*0414*/ 	.word	0x0000b9e0
        /*0418*/ 	.word	0x00000005
        /*041c*/ 	.word	0x00000000
        /*0420*/ 	.short	0x010a
        /*0422*/ 	.byte	0x3f
	.zero		1


	//   ....[54]....
        /*0424*/ 	.word	0x0000ba30
        /*0428*/ 	.word	0x000000a1
        /*042c*/ 	.word	0x00000010
        /*0430*/ 	.short	0x010a
        /*0432*/ 	.byte	0x3f
	.zero		1


	//   ....[55]....
        /*0434*/ 	.word	0x0000bb00
        /*0438*/ 	.word	0x0000000c
        /*043c*/ 	.word	0x00000058
        /*0440*/ 	.short	0x010a
        /*0442*/ 	.byte	0x3f
	.zero		1


	//   ....[56]....
        /*0444*/ 	.word	0x0000bbd0
        /*0448*/ 	.word	0x00000007
        /*044c*/ 	.word	0x00000000
        /*0450*/ 	.short	0x010a
        /*0452*/ 	.byte	0x3f
	.zero		1


	//   ....[57]....
        /*0454*/ 	.word	0x0000bc20
        /*0458*/ 	.word	0x00000009
        /*045c*/ 	.word	0x00000000
        /*0460*/ 	.short	0x010a
        /*0462*/ 	.byte	0x3f
	.zero		1


	//   ....[58]....
        /*0464*/ 	.word	0x0000bc70
        /*0468*/ 	.word	0x00000006
        /*046c*/ 	.word	0x00000000
        /*0470*/ 	.short	0x010a
        /*0472*/ 	.byte	0x3f
	.zero		1


	//   ....[59]....
        /*0474*/ 	.word	0x0000bcc0
        /*0478*/ 	.word	0x00000009
        /*047c*/ 	.word	0x00000000
        /*0480*/ 	.short	0x010a
        /*0482*/ 	.byte	0x3f
	.zero		1


	//   ....[60]....
        /*0484*/ 	.word	0x0000bd10
        /*0488*/ 	.word	0x00000006
        /*048c*/ 	.word	0x00000000
        /*0490*/ 	.short	0x010a
        /*0492*/ 	.byte	0x3f
	.zero		1


	//   ....[61]....
        /*0494*/ 	.word	0x0000bd60
        /*0498*/ 	.word	0x00000009
        /*049c*/ 	.word	0x00000000
        /*04a0*/ 	.short	0x010a
        /*04a2*/ 	.byte	0x3f
	.zero		1


	//   ....[62]....
        /*04a4*/ 	.word	0x0000bdb0
        /*04a8*/ 	.word	0x00000006
        /*04ac*/ 	.word	0x00000000
        /*04b0*/ 	.short	0x010a
        /*04b2*/ 	.byte	0x3f
	.zero		1


	//   ....[63]....
        /*04b4*/ 	.word	0x0000be00
        /*04b8*/ 	.word	0x00000009
        /*04bc*/ 	.word	0x00000000
        /*04c0*/ 	.short	0x010a
        /*04c2*/ 	.byte	0x3f
	.zero		1


	//   ....[64]....
        /*04c4*/ 	.word	0x0000be50
        /*04c8*/ 	.word	0x00000006
        /*04cc*/ 	.word	0x00000000
        /*04d0*/ 	.short	0x010a
        /*04d2*/ 	.byte	0x3f
	.zero		1


	//   ....[65]....
        /*04d4*/ 	.word	0x0000bea0
        /*04d8*/ 	.word	0x00000009
        /*04dc*/ 	.word	0x00000000
        /*04e0*/ 	.short	0x010a
        /*04e2*/ 	.byte	0x3f
	.zero		1


	//----- nvinfo : EIATTR_NUM_MBARRIERS
	.align		4
.L_37:
        /*04e4*/ 	.byte	0x03, 0x38
        /*04e6*/ 	.short	0x001c


	//----- nvinfo : EIATTR_EXIT_INSTR_OFFSETS
	.align		4
        /*04e8*/ 	.byte	0x04, 0x1c
        /*04ea*/ 	.short	(.L_39 - .L_38)


	//   ....[0]....
.L_38:
        /*04ec*/ 	.word	0x00001500


	//   ....[1]....
        /*04f0*/ 	.word	0x00001560


	//   ....[2]....
        /*04f4*/ 	.word	0x0000a4d0


	//   ....[3]....
        /*04f8*/ 	.word	0x0000a500


	//   ....[4]....
        /*04fc*/ 	.word	0x0000b920


	//----- nvinfo : EIATTR_MAX_THREADS
	.align		4
.L_39:
        /*0500*/ 	.byte	0x04, 0x05
        /*0502*/ 	.short	(.L_41 - .L_40)
.L_40:
        /*0504*/ 	.word	0x00000180
        /*0508*/ 	.word	0x00000001
        /*050c*/ 	.word	0x00000001


	//----- nvinfo : EIATTR_CRS_STACK_SIZE
	.align		4
.L_41:
        /*0510*/ 	.byte	0x04, 0x1e
        /*0512*/ 	.short	(.L_43 - .L_42)
.L_42:
        /*0514*/ 	.word	0x00000000


	//----- nvinfo : EIATTR_CBANK_PARAM_SIZE
	.align		4
.L_43:
        /*0518*/ 	.byte	0x03, 0x19
        /*051a*/ 	.short	0x0470


	//----- nvinfo : EIATTR_PARAM_CBANK
	.align		4
        /*051c*/ 	.byte	0x04, 0x0a
        /*051e*/ 	.short	(.L_45 - .L_44)
	.align		4
.L_44:
        /*0520*/ 	.word	index@(.nv.constant0._ZN7cutlass13device_kernelINS_4gemm6kernel13GemmUniversalIN4cute5tupleIJiiiiEEENS1_10collective13CollectiveMmaINS1_34MainloopSm90TmaGmmaWarpSpecializedILi11ENS5_IJNS4_1CILi2EEENSA_ILi1EEESC_EEENS1_32KernelTmaWarpSpecializedPingpongEEENS5_IJNSA_ILi64EEENSA_ILi256EEENSA_ILi32EEEEEENS_10bfloat16_tENS5_IJlSC_lEEESK_SL_NS4_8TiledMMAINS4_8MMA_AtomIJNS4_4SM904GMMA28MMA_64x256x16_F32BF16BF16_SSILNSP_5MajorE0ELSR_0ELNSP_7ScaleInE1ELSS_1EEEEEENS4_6LayoutINS5_IJSC_SC_SC_EEENS5_IJNSA_ILi0EEESX_SX_EEEEENS5_IJNS4_10UnderscoreES10_S10_EEEEENS4_13SM90_TMA_LOADENS4_14ComposedLayoutINS4_7SwizzleILi2ELi4ELi3EEENS4_18smem_ptr_flag_bitsILi16EEENSV_INS5_IJNSA_ILi8EEESI_EEENS5_IJSI_SC_EEEEEEEvNS4_8identityENS4_23SM90_TMA_LOAD_MULTICASTES1D_vS1E_EENS_8epilogue10collective6detail29Sm90TmaWarpSpecializedAdapterINS1I_15DefaultEpilogueISK_SL_SL_NS1H_6thread17LinearCombinationISK_Li1EffLNS1M_9ScaleType4KindE0ELNS_15FloatRoundStyleE2ESK_EENS1_15EpilogueDefaultEEEEEvvEEEEvNT_6ParamsE)
        /*0524*/ 	.short	0x0210
        /*0526*/ 	.short	0x0470


	//----- nvinfo : EIATTR_SW_WAR
	.align		4
.L_45:
        /*0528*/ 	.byte	0x04, 0x36
        /*052a*/ 	.short	(.L_47 - .L_46)
.L_46:
        /*052c*/ 	.word	0x00000008
.L_47:


//--------------------- .nv.callgraph             --------------------------
	.section	.nv.callgraph,"",@"SHT_CUDA_CALLGRAPH"
	.align	4
	.sectionentsize	8
	.align		4
        /*0000*/ 	.word	0x00000000
	.align		4
        /*0004*/ 	.word	0xffffffff
	.align		4
        /*0008*/ 	.word	index@(_ZN7cutlass13device_kernelINS_4gemm6kernel13GemmUniversalIN4cute5tupleIJiiiiEEENS1_10collective13CollectiveMmaINS1_34MainloopSm90TmaGmmaWarpSpecializedILi11ENS5_IJNS4_1CILi2EEENSA_ILi1EEESC_EEENS1_32KernelTmaWarpSpecializedPingpongEEENS5_IJNSA_ILi64EEENSA_ILi256EEENSA_ILi32EEEEEENS_10bfloat16_tENS5_IJlSC_lEEESK_SL_NS4_8TiledMMAINS4_8MMA_AtomIJNS4_4SM904GMMA28MMA_64x256x16_F32BF16BF16_SSILNSP_5MajorE0ELSR_0ELNSP_7ScaleInE1ELSS_1EEEEEENS4_6LayoutINS5_IJSC_SC_SC_EEENS5_IJNSA_ILi0EEESX_SX_EEEEENS5_IJNS4_10UnderscoreES10_S10_EEEEENS4_13SM90_TMA_LOADENS4_14ComposedLayoutINS4_7SwizzleILi2ELi4ELi3EEENS4_18smem_ptr_flag_bitsILi16EEENSV_INS5_IJNSA_ILi8EEESI_EEENS5_IJSI_SC_EEEEEEEvNS4_8identityENS4_23SM90_TMA_LOAD_MULTICASTES1D_vS1E_EENS_8epilogue10collective6detail29Sm90TmaWarpSpecializedAdapterINS1I_15DefaultEpilogueISK_SL_SL_NS1H_6thread17LinearCombinationISK_Li1EffLNS1M_9ScaleType4KindE0ELNS_15FloatRoundStyleE2ESK_EENS1_15EpilogueDefaultEEEEEvvEEEEvNT_6ParamsE)
	.align		4
        /*000c*/ 	.word	index@(__assertfail)
	.align		4
        /*0010*/ 	.word	0x00000000
	.align		4
        /*0014*/ 	.word	0xfffffffe
	.align		4
        /*0018*/ 	.word	0x00000000
	.align		4
        /*001c*/ 	.word	0xfffffffd
	.align		4
        /*0020*/ 	.word	0x00000000
	.align		4
        /*0024*/ 	.word	0xfffffffc


//--------------------- .nv.constant4             --------------------------
	.section	.nv.constant4,"a",@progbits
	.align	8
	.align		8
.nv.constant4:
        /*0000*/ 	.dword	__assertfail
	.align		8
        /*0008*/ 	.dword	__unnamed_1
	.align		8
        /*0010*/ 	.dword	_ZN39_INTERNAL_70345364_4_k_cu_4ec5a762_33984cuda3std3__45__cpo5beginE
	.align		8
        /*0018*/ 	.dword	_ZN39_INTERNAL_70345364_4_k_cu_4ec5a762_33984cuda3std3__45__cpo3endE
	.align		8
        /*0020*/ 	.dword	_ZN39_INTERNAL_70345364_4_k_cu_4ec5a762_33984cuda3std3__45__cpo6cbeginE
	.align		8
        /*0028*/ 	.dword	_ZN39_INTERNAL_70345364_4_k_cu_4ec5a762_33984cuda3std3__45__cpo4cendE
	.align		8
        /*0030*/ 	.dword	_ZN39_INTERNAL_70345364_4_k_cu_4ec5a762_33984cuda3std3__441_GLOBAL__N__70345364_4_k_cu_4ec5a762_33986ignoreE
	.align		8
        /*0038*/ 	.dword	_ZN39_INTERNAL_70345364_4_k_cu_4ec5a762_33984cuda3std3__419piecewise_constructE
	.align		8
        /*0040*/ 	.dword	_ZN39_INTERNAL_70345364_4_k_cu_4ec5a762_33984cuda3std3__48in_placeE
	.align		8
        /*0048*/ 	.dword	_ZN39_INTERNAL_70345364_4_k_cu_4ec5a762_33984cuda3std6ranges3__45__cpo4swapE
	.align		8
        /*0050*/ 	.dword	_ZN39_INTERNAL_70345364_4_k_cu_4ec5a762_33984cuda3std6ranges3__45__cpo9iter_moveE
	.align		8
        /*0058*/ 	.dword	_ZN39_INTERNAL_70345364_4_k_cu_4ec5a762_33984cute7productE
	.align		8
        /*0060*/ 	.dword	_ZN39_INTERNAL_70345364_4_k_cu_4ec5a762_33984cute1_E
	.align		8
        /*0068*/ 	.dword	$str$22
	.align		8
        /*0070*/ 	.dword	$str$23


//--------------------- .text._ZN7cutlass13device_kernelINS_4gemm6kernel13GemmUniversalIN4cute5tupleIJiiiiEEENS1_10collective13CollectiveMmaINS1_34MainloopSm90TmaGmmaWarpSpecializedILi11ENS5_IJNS4_1CILi2EEENSA_ILi1EEESC_EEENS1_32KernelTmaWarpSpecializedPingpongEEENS5_IJNSA_ILi64EEENSA_ILi256EEENSA_ILi32EEEEEENS_10bfloat16_tENS5_IJlSC_lEEESK_SL_NS4_8TiledMMAINS4_8MMA_AtomIJNS4_4SM904GMMA28MMA_64x256x16_F32BF16BF16_SSILNSP_5MajorE0ELSR_0ELNSP_7ScaleInE1ELSS_1EEEEEENS4_6LayoutINS5_IJSC_SC_SC_EEENS5_IJNSA_ILi0EEESX_SX_EEEEENS5_IJNS4_10UnderscoreES10_S10_EEEEENS4_13SM90_TMA_LOADENS4_14ComposedLayoutINS4_7SwizzleILi2ELi4ELi3EEENS4_18smem_ptr_flag_bitsILi16EEENSV_INS5_IJNSA_ILi8EEESI_EEENS5_IJSI_SC_EEEEEEEvNS4_8identityENS4_23SM90_TMA_LOAD_MULTICASTES1D_vS1E_EENS_8epilogue10collective6detail29Sm90TmaWarpSpecializedAdapterINS1I_15DefaultEpilogueISK_SL_SL_NS1H_6thread17LinearCombinationISK_Li1EffLNS1M_9ScaleType4KindE0ELNS_15FloatRoundStyleE2ESK_EENS1_15EpilogueDefaultEEEEEvvEEEEvNT_6ParamsE --------------------------
	.section	.text._ZN7cutlass13device_kernelINS_4gemm6kernel13GemmUniversalIN4cute5tupleIJiiiiEEENS1_10collective13CollectiveMmaINS1_34MainloopSm90TmaGmmaWarpSpecializedILi11ENS5_IJNS4_1CILi2EEENSA_ILi1EEESC_EEENS1_32KernelTmaWarpSpecializedPingpongEEENS5_IJNSA_ILi64EEENSA_ILi256EEENSA_ILi32EEEEEENS_10bfloat16_tENS5_IJlSC_lEEESK_SL_NS4_8TiledMMAINS4_8MMA_AtomIJNS4_4SM904GMMA28MMA_64x256x16_F32BF16BF16_SSILNSP_5MajorE0ELSR_0ELNSP_7ScaleInE1ELSS_1EEEEEENS4_6LayoutINS5_IJSC_SC_SC_EEENS5_IJNSA_ILi0EEESX_SX_EEEEENS5_IJNS4_10UnderscoreES10_S10_EEEEENS4_13SM90_TMA_LOADENS4_14ComposedLayoutINS4_7SwizzleILi2ELi4ELi3EEENS4_18smem_ptr_flag_bitsILi16EEENSV_INS5_IJNSA_ILi8EEESI_EEENS5_IJSI_SC_EEEEEEEvNS4_8identityENS4_23SM90_TMA_LOAD_MULTICASTES1D_vS1E_EENS_8epilogue10collective6detail29Sm90TmaWarpSpecializedAdapterINS1I_15DefaultEpilogueISK_SL_SL_NS1H_6thread17LinearCombinationISK_Li1EffLNS1M_9ScaleType4KindE0ELNS_15FloatRoundStyleE2ESK_EENS1_15EpilogueDefaultEEEEEvvEEEEvNT_6ParamsE,"ax",@progbits
	.align	128
.text._ZN7cutlass13device_kernelINS_4gemm6kernel13GemmUniversalIN4cute5tupleIJiiiiEEENS1_10collective13CollectiveMmaINS1_34MainloopSm90TmaGmmaWarpSpecializedILi11ENS5_IJNS4_1CILi2EEENSA_ILi1EEESC_EEENS1_32KernelTmaWarpSpecializedPingpongEEENS5_IJNSA_ILi64EEENSA_ILi256EEENSA_ILi32EEEEEENS_10bfloat16_tENS5_IJlSC_lEEESK_SL_NS4_8TiledMMAINS4_8MMA_AtomIJNS4_4SM904GMMA28MMA_64x256x16_F32BF16BF16_SSILNSP_5MajorE0ELSR_0ELNSP_7ScaleInE1ELSS_1EEEEEENS4_6LayoutINS5_IJSC_SC_SC_EEENS5_IJNSA_ILi0EEESX_SX_EEEEENS5_IJNS4_10UnderscoreES10_S10_EEEEENS4_13SM90_TMA_LOADENS4_14ComposedLayoutINS4_7SwizzleILi2ELi4ELi3EEENS4_18smem_ptr_flag_bitsILi16EEENSV_INS5_IJNSA_ILi8EEESI_EEENS5_IJSI_SC_EEEEEEEvNS4_8identityENS4_23SM90_TMA_LOAD_MULTICASTES1D_vS1E_EENS_8epilogue10collective6detail29Sm90TmaWarpSpecializedAdapterINS1I_15DefaultEpilogueISK_SL_SL_NS1H_6thread17LinearCombinationISK_Li1EffLNS1M_9ScaleType4KindE0ELNS_15FloatRoundStyleE2ESK_EENS1_15EpilogueDefaultEEEEEvvEEEEvNT_6ParamsE:
        .type           _ZN7cutlass13device_kernelINS_4gemm6kernel13GemmUniversalIN4cute5tupleIJiiiiEEENS1_10collective13CollectiveMmaINS1_34MainloopSm90TmaGmmaWarpSpecializedILi11ENS5_IJNS4_1CILi2EEENSA_ILi1EEESC_EEENS1_32KernelTmaWarpSpecializedPingpongEEENS5_IJNSA_ILi64EEENSA_ILi256EEENSA_ILi32EEEEEENS_10bfloat16_tENS5_IJlSC_lEEESK_SL_NS4_8TiledMMAINS4_8MMA_AtomIJNS4_4SM904GMMA28MMA_64x256x16_F32BF16BF16_SSILNSP_5MajorE0ELSR_0ELNSP_7ScaleInE1ELSS_1EEEEEENS4_6LayoutINS5_IJSC_SC_SC_EEENS5_IJNSA_ILi0EEESX_SX_EEEEENS5_IJNS4_10UnderscoreES10_S10_EEEEENS4_13SM90_TMA_LOADENS4_14ComposedLayoutINS4_7SwizzleILi2ELi4ELi3EEENS4_18smem_ptr_flag_bitsILi16EEENSV_INS5_IJNSA_ILi8EEESI_EEENS5_IJSI_SC_EEEEEEEvNS4_8identityENS4_23SM90_TMA_LOAD_MULTICASTES1D_vS1E_EENS_8epilogue10collective6detail29Sm90TmaWarpSpecializedAdapterINS1I_15DefaultEpilogueISK_SL_SL_NS1H_6thread17LinearCombinationISK_Li1EffLNS1M_9ScaleType4KindE0ELNS_15FloatRoundStyleE2ESK_EENS1_15EpilogueDefaultEEEEEvvEEEEvNT_6ParamsE,@function
        .size           _ZN7cutlass13device_kernelINS_4gemm6kernel13GemmUniversalIN4cute5tupleIJiiiiEEENS1_10collective13CollectiveMmaINS1_34MainloopSm90TmaGmmaWarpSpecializedILi11ENS5_IJNS4_1CILi2EEENSA_ILi1EEESC_EEENS1_32KernelTmaWarpSpecializedPingpongEEENS5_IJNSA_ILi64EEENSA_ILi256EEENSA_ILi32EEEEEENS_10bfloat16_tENS5_IJlSC_lEEESK_SL_NS4_8TiledMMAINS4_8MMA_AtomIJNS4_4SM904GMMA28MMA_64x256x16_F32BF16BF16_SSILNSP_5MajorE0ELSR_0ELNSP_7ScaleInE1ELSS_1EEEEEENS4_6LayoutINS5_IJSC_SC_SC_EEENS5_IJNSA_ILi0EEESX_SX_EEEEENS5_IJNS4_10UnderscoreES10_S10_EEEEENS4_13SM90_TMA_LOADENS4_14ComposedLayoutINS4_7SwizzleILi2ELi4ELi3EEENS4_18smem_ptr_flag_bitsILi16EEENSV_INS5_IJNSA_ILi8EEESI_EEENS5_IJSI_SC_EEEEEEEvNS4_8identityENS4_23SM90_TMA_LOAD_MULTICASTES1D_vS1E_EENS_8epilogue10collective6detail29Sm90TmaWarpSpecializedAdapterINS1I_15DefaultEpilogueISK_SL_SL_NS1H_6thread17LinearCombinationISK_Li1EffLNS1M_9ScaleType4KindE0ELNS_15FloatRoundStyleE2ESK_EENS1_15EpilogueDefaultEEEEEvvEEEEvNT_6ParamsE,(.L_x_344 - _ZN7cutlass13device_kernelINS_4gemm6kernel13GemmUniversalIN4cute5tupleIJiiiiEEENS1_10collective13CollectiveMmaINS1_34MainloopSm90TmaGmmaWarpSpecializedILi11ENS5_IJNS4_1CILi2EEENSA_ILi1EEESC_EEENS1_32KernelTmaWarpSpecializedPingpongEEENS5_IJNSA_ILi64EEENSA_ILi256EEENSA_ILi32EEEEEENS_10bfloat16_tENS5_IJlSC_lEEESK_SL_NS4_8TiledMMAINS4_8MMA_AtomIJNS4_4SM904GMMA28MMA_64x256x16_F32BF16BF16_SSILNSP_5MajorE0ELSR_0ELNSP_7ScaleInE1ELSS_1EEEEEENS4_6LayoutINS5_IJSC_SC_SC_EEENS5_IJNSA_ILi0EEESX_SX_EEEEENS5_IJNS4_10UnderscoreES10_S10_EEEEENS4_13SM90_TMA_LOADENS4_14ComposedLayoutINS4_7SwizzleILi2ELi4ELi3EEENS4_18smem_ptr_flag_bitsILi16EEENSV_INS5_IJNSA_ILi8EEESI_EEENS5_IJSI_SC_EEEEEEEvNS4_8identityENS4_23SM90_TMA_LOAD_MULTICASTES1D_vS1E_EENS_8epilogue10collective6detail29Sm90TmaWarpSpecializedAdapterINS1I_15DefaultEpilogueISK_SL_SL_NS1H_6thread17LinearCombinationISK_Li1EffLNS1M_9ScaleType4KindE0ELNS_15FloatRoundStyleE2ESK_EENS1_15EpilogueDefaultEEEEEvvEEEEvNT_6ParamsE)
        .other          _ZN7cutlass13device_kernelINS_4gemm6kernel13GemmUniversalIN4cute5tupleIJiiiiEEENS1_10collective13CollectiveMmaINS1_34MainloopSm90TmaGmmaWarpSpecializedILi11ENS5_IJNS4_1CILi2EEENSA_ILi1EEESC_EEENS1_32KernelTmaWarpSpecializedPingpongEEENS5_IJNSA_ILi64EEENSA_ILi256EEENSA_ILi32EEEEEENS_10bfloat16_tENS5_IJlSC_lEEESK_SL_NS4_8TiledMMAINS4_8MMA_AtomIJNS4_4SM904GMMA28MMA_64x256x16_F32BF16BF16_SSILNSP_5MajorE0ELSR_0ELNSP_7ScaleInE1ELSS_1EEEEEENS4_6LayoutINS5_IJSC_SC_SC_EEENS5_IJNSA_ILi0EEESX_SX_EEEEENS5_IJNS4_10UnderscoreES10_S10_EEEEENS4_13SM90_TMA_LOADENS4_14ComposedLayoutINS4_7SwizzleILi2ELi4ELi3EEENS4_18smem_ptr_flag_bitsILi16EEENSV_INS5_IJNSA_ILi8EEESI_EEENS5_IJSI_SC_EEEEEEEvNS4_8identityENS4_23SM90_TMA_LOAD_MULTICASTES1D_vS1E_EENS_8epilogue10collective6detail29Sm90TmaWarpSpecializedAdapterINS1I_15DefaultEpilogueISK_SL_SL_NS1H_6thread17LinearCombinationISK_Li1EffLNS1M_9ScaleType4KindE0ELNS_15FloatRoundStyleE2ESK_EENS1_15EpilogueDefaultEEEEEvvEEEEvNT_6ParamsE,@"STO_CUDA_ENTRY STV_DEFAULT"
_ZN7cutlass13device_kernelINS_4gemm6kernel13GemmUniversalIN4cute5tupleIJiiiiEEENS1_10collective13CollectiveMmaINS1_34MainloopSm90TmaGmmaWarpSpecializedILi11ENS5_IJNS4_1CILi2EEENSA_ILi1EEESC_EEENS1_32KernelTmaWarpSpecializedPingpongEEENS5_IJNSA_ILi64EEENSA_ILi256EEENSA_ILi32EEEEEENS_10bfloat16_tENS5_IJlSC_lEEESK_SL_NS4_8TiledMMAINS4_8MMA_AtomIJNS4_4SM904GMMA28MMA_64x256x16_F32BF16BF16_SSILNSP_5MajorE0ELSR_0ELNSP_7ScaleInE1ELSS_1EEEEEENS4_6LayoutINS5_IJSC_SC_SC_EEENS5_IJNSA_ILi0EEESX_SX_EEEEENS5_IJNS4_10UnderscoreES10_S10_EEEEENS4_13SM90_TMA_LOADENS4_14ComposedLayoutINS4_7SwizzleILi2ELi4ELi3EEENS4_18smem_ptr_flag_bitsILi16EEENSV_INS5_IJNSA_ILi8EEESI_EEENS5_IJSI_SC_EEEEEEEvNS4_8identityENS4_23SM90_TMA_LOAD_MULTICASTES1D_vS1E_EENS_8epilogue10collective6detail29Sm90TmaWarpSpecializedAdapterINS1I_15DefaultEpilogueISK_SL_SL_NS1H_6thread17LinearCombinationISK_Li1EffLNS1M_9ScaleType4KindE0ELNS_15FloatRoundStyleE2ESK_EENS1_15EpilogueDefaultEEEEEvvEEEEvNT_6ParamsE:
[----:B------:R-:W0:Y:S02]  /*0000*/  LDC R1, c[0x0][0x28] ;  /* 0x00000a00ff017b82 */ /* 0x000e240000000800 */
[----:B0-----:R-:W-:Y:S01]  /*0010*/  VIADD R1, R1, 0xfffffff8 ;  /* 0xfffffff801017836 */ /* 0x001fe20000000000 */
[----:B------:R-:W0:Y:S01]  /*0020*/  S2R R4, SR_TID.X ;  /* 0x0000000000047919 */ /* 0x000e220000002100 */
[----:B------:R-:W-:Y:S01]  /*0030*/  ELECT P0, URZ, PT ;  /* 0x00000000003f782f */ /* 0x000fe20003800000 */
[----:B------:R-:W-:Y:S01]  /*0040*/  BSSY B0, `(.L_x_0) ;  /* 0x000000f000007945 */ /* 0x000fe20003800000 */
[--C-:B0-----:R-:W-:Y:S02]  /*0050*/  SHF.R.U32.HI R2, RZ, 0x5, R4.reuse ;  /* 0x00000005ff027819 */ /* 0x101fe40000011604 */
[----:B------:R-:W-:-:S03]  /*0060*/  SHF.R.U32.HI R7, RZ, 0x7, R4 ;  /* 0x00000007ff077819 */ /* 0x000fc60000011604 */
[----:B------:R-:W0:Y:S04]  /*0070*/  SHFL.IDX PT, R5, R2, RZ, 0x1f ;  /* 0x00001fff02057589 */ /* 0x000e2800000e0000 */
[----:B------:R1:W2:Y:S01]  /*0080*/  SHFL.IDX PT, R10, R7, RZ, 0x1f ;  /* 0x00001fff070a7589 */ /* 0x0002a200000e0000 */
[----:B0-----:R-:W-:-:S13]  /*0090*/  ISETP.NE.OR P0, PT, R5, RZ, !P0 ;  /* 0x000000ff0500720c */ /* 0x001fda0004705670 */
[----:B-12---:R-:W-:Y:S05]  /*00a0*/  @P0 BRA `(.L_x_1) ;  /* 0x0000000000200947 */ /* 0x006fea0003800000 */
[----:B------:R-:W-:Y:S02]  /*00b0*/  ULDC.64 UR4, c[0x0][0x198] ;  /* 0x0000660000047ab9 */ /* 0x000fe40000000a00 */
[----:B------:R-:W-:Y:S02]  /*00c0*/  UIADD3 UR6, UP0, UR4, 0xf0, URZ ;  /* 0x000000f004067890 */ /* 0x000fe4000ff1e03f */
[----:B------:R-:W-:Y:S02]  /*00d0*/  UIADD3 UR4, UP1, UR4, 0x1f0, URZ ;  /* 0x000001f004047890 */ /* 0x000fe4000ff3e03f */
[----:B------:R-:W-:Y:S02]  /*00e0*/  UIADD3.X UR7, URZ, UR5, URZ, UP0, !UPT ;  /* 0x000000053f077290 */ /* 0x000fe400087fe43f */
[----:B------:R-:W-:-:S07]  /*00f0*/  UIADD3.X UR5, URZ, UR5, URZ, UP1, !UPT ;  /* 0x000000053f057290 */ /* 0x000fce0008ffe43f */
[----:B------:R0:W-:Y:S02]  /*0100*/  UTMACCTL.PF [UR6] ;  /* 0x00000000060079b9 */ /* 0x0001e40008040000 */
[----:B------:R0:W-:Y:S02]  /*0110*/  UTMACCTL.PF [UR4] ;  /* 0x00000000040079b9 */ /* 0x0001e40008040000 */
[----:B0-----:R-:W-:Y:S01]  /*0120*/  NOP ;  /* 0x0000000000007918 */ /* 0x001fe20000000000 */
.L_x_1:
[----:B------:R-:W-:Y:S05]  /*0130*/  BSYNC B0 ;  /* 0x0000000000007941 */ /* 0x000fea0003800000 */
.L_x_0:
[----:B------:R-:W0:Y:S01]  /*0140*/  SHFL.IDX PT, R8, R2, RZ, 0x1f ;  /* 0x00001fff02087589 */ /* 0x000e2200000e0000 */
[----:B------:R-:W-:-:S04]  /*0150*/  SHF.R.S32.HI R3, RZ, 0x1f, R4 ;  /* 0x0000001fff037819 */ /* 0x000fc80000011404 */
[----:B------:R-:W-:Y:S02]  /*0160*/  LEA.HI R3, R3, R4, RZ, 0x7 ;  /* 0x0000000403037211 */ /* 0x000fe400078f38ff */
[----:B0-----:R-:W-:-:S13]  /*0170*/  ISETP.NE.AND P0, PT, R8, RZ, PT ;  /* 0x000000ff0800720c */ /* 0x001fda0003f05270 */
[----:B------:R-:W-:Y:S05]  /*0180*/  @P0 BRA `(.L_x_2) ;  /* 0x00000000009c0947 */ /* 0x000fea0003800000 */
[----:B------:R-:W-:Y:S01]  /*0190*/  ELECT P0, URZ, PT ;  /* 0x00000000003f782f */ /* 0x000fe20003800000 */
[----:B------:R-:W-:-:S12]  /*01a0*/  BSSY B0, `(.L_x_2) ;  /* 0x0000025000007945 */ /* 0x000fd80003800000 */
[----:B------:R-:W-:Y:S05]  /*01b0*/  @!P0 BRA `(.L_x_3) ;  /* 0x00000000008c8947 */ /* 0x000fea0003800000 */
[----:B------:R-:W0:Y:S01]  /*01c0*/  S2UR UR8, SR_CgaCtaId ;  /* 0x00000000000879c3 */ /* 0x000e220000008800 */
[----:B------:R-:W-:Y:S01]  /*01d0*/  UMOV UR4, 0x400 ;  /* 0x0000040000047882 */ /* 0x000fe20000000000 */
[----:B------:R-:W-:Y:S01]  /*01e0*/  UMOV UR5, 0x1 ;  /* 0x0000000100057882 */ /* 0x000fe20000000000 */
[----:B------:R-:W-:Y:S02]  /*01f0*/  UMOV UR6, 0x2 ;  /* 0x0000000200067882 */ /* 0x000fe40000000000 */
[----:B------:R-:W-:-:S04]  /*0200*/  UIADD3 UR6, -UR6, 0x100000, URZ ;  /* 0x0010000006067890 */ /* 0x000fc8000fffe13f */
[----:B------:R-:W-:Y:S02]  /*0210*/  USHF.L.U32 UR7, UR6, 0xb, URZ ;  /* 0x0000000b06077899 */ /* 0x000fe4000800063f */
[----:B------:R-:W-:Y:S02]  /*0220*/  USHF.L.U32 UR6, UR6, 0x1, URZ ;  /* 0x0000000106067899 */ /* 0x000fe4000800063f */
[----:B0-----:R-:W-:Y:S02]  /*0230*/  ULEA UR8, UR8, UR4, 0x18 ;  /* 0x0000000408087291 */ /* 0x001fe4000f8ec03f */
[----:B------:R-:W-:-:S04]  /*0240*/  UIADD3 UR4, -UR5, 0x100000, URZ ;  /* 0x0010000005047890 */ /* 0x000fc8000fffe13f */
[----:B------:R-:W-:Y:S02]  /*0250*/  USHF.L.U32 UR5, UR4, 0xb, URZ ;  /* 0x0000000b04057899 */ /* 0x000fe4000800063f */
[----:B------:R-:W-:Y:S01]  /*0260*/  USHF.L.U32 UR4, UR4, 0x1, URZ ;  /* 0x0000000104047899 */ /* 0x000fe2000800063f */
[----:B------:R-:W0:Y:S11]  /*0270*/  FENCE.VIEW.ASYNC.S ;  /* 0x00000000000073c6 */ /* 0x000e360000000000 */
[----:B0-----:R0:W1:Y:S01]  /*0280*/  SYNCS.EXCH.64 URZ, [UR8], UR4 ;  /* 0x00000004083f75b2 */ /* 0x0010620008000100 */
[----:B------:R0:W2:Y:S01]  /*0290*/  SYNCS.EXCH.64 URZ, [UR8+0x58], UR6 ;  /* 0x00005806083f75b2 */ /* 0x0000a20008000100 */
[----:B------:R0:W3:Y:S01]  /*02a0*/  SYNCS.EXCH.64 URZ, [UR8+0x8], UR4 ;  /* 0x00000804083f75b2 */ /* 0x0000e20008000100 */
[----:B------:R0:W4:Y:S01]  /*02b0*/  SYNCS.EXCH.64 URZ, [UR8+0x60], UR6 ;  /* 0x00006006083f75b2 */ /* 0x0001220008000100 */
[----:B------:R0:W0:Y:S01]  /*02c0*/  SYNCS.EXCH.64 URZ, [UR8+0x10], UR4 ;  /* 0x00001004083f75b2 */ /* 0x0000220008000100 */
        /* <DEDUP_REMOVED lines=17> */
[----:B------:R-:W-:Y:S01]  /*03e0*/  NOP ;  /* 0x0000000000007918 */ /* 0x000fe20000000000 */
.L_x_3:
[----:B0-----:R-:W-:Y:S05]  /*03f0*/  BSYNC B0 ;  /* 0x0000000000007941 */ /* 0x001fea0003800000 */
.L_x_2:
[----:B------:R-:W0:Y:S01]  /*0400*/  SHFL.IDX PT, R13, R2, RZ, 0x1f ;  /* 0x00001fff020d7589 */ /* 0x000e2200000e0000 */
[----:B------:R-:W5:Y:S01]  /*0410*/  S2UR UR12, SR_CTAID.X ;  /* 0x00000000000c79c3 */ /* 0x000f620000002500 */
[----:B------:R-:W-:Y:S02]  /*0420*/  LOP3.LUT R3, R3, 0xffffff80, RZ, 0xc0, !PT ;  /* 0xffffff8003037812 */ /* 0x000fe400078ec0ff */
[----:B------:R-:W-:Y:S01]  /*0430*/  ELECT P0, URZ, PT ;  /* 0x00000000003f782f */ /* 0x000fe20003800000 */
[----:B------:R1:W2:Y:S01]  /*0440*/  SHFL.IDX PT, R12, R2, RZ, 0x1f ;  /* 0x00001fff020c7589 */ /* 0x0002a200000e0000 */
[----:B------:R-:W-:Y:S01]  /*0450*/  ELECT P1, URZ, PT ;  /* 0x00000000003f782f */ /* 0x000fe20003820000 */
[----:B------:R-:W-:Y:S01]  /*0460*/  NOP ;  /* 0x0000000000007918 */ /* 0x000fe20000000000 */
[----:B------:R-:W-:Y:S01]  /*0470*/  IMAD.IADD R3, R4, 0x1, -R3 ;  /* 0x0000000104037824 */ /* 0x000fe200078e0a03 */
[----:B------:R-:W3:Y:S01]  /*0480*/  S2R R6, SR_CTAID.Y ;  /* 0x0000000000067919 */ /* 0x000ee20000002600 */
[----:B------:R-:W-:Y:S01]  /*0490*/  ULDC UR4, c[0x0][0x150] ;  /* 0x0000540000047ab9 */ /* 0x000fe20000000800 */
[----:B------:R-:W4:Y:S01]  /*04a0*/  LDC R14, c[0x0][0x144] ;  /* 0x00005100ff0e7b82 */ /* 0x000f220000000800 */
[----:B------:R-:W-:Y:S01]  /*04b0*/  UMOV UR11, 0x80 ;  /* 0x00000080000b7882 */ /* 0x000fe20000000000 */
[----:B------:R-:W-:Y:S01]  /*04c0*/  SHF.R.S32.HI R0, RZ, 0x1f, R3 ;  /* 0x0000001fff007819 */ /* 0x000fe20000011403 */
[----:B------:R-:W-:Y:S01]  /*04d0*/  NOP ;  /* 0x0000000000007918 */ /* 0x000fe20000000000 */
[C---:B------:R-:W-:Y:S01]  /*04e0*/  VIADD R35, R10.reuse, 0xffffffff ;  /* 0xffffffff0a237836 */ /* 0x040fe20000000000 */
[----:B------:R-:W-:Y:S01]  /*04f0*/  ISETP.NE.AND P4, PT, R10, RZ, PT ;  /* 0x000000ff0a00720c */ /* 0x000fe20003f85270 */
[----:B------:R-:W-:Y:S01]  /*0500*/  IMAD.MOV.U32 R153, RZ, RZ, 0x1 ;  /* 0x00000001ff997424 */ /* 0x000fe200078e00ff */
[----:B------:R-:W-:Y:S01]  /*0510*/  LEA.HI R9, R0, R3, RZ, 0x3 ;  /* 0x0000000300097211 */ /* 0x000fe200078f18ff */
[----:B------:R-:W4:Y:S01]  /*0520*/  LDC R15, c[0x0][0x140] ;  /* 0x00005000ff0f7b82 */ /* 0x000f220000000800 */
[----:B------:R-:W-:-:S02]  /*0530*/  ISETP.GE.U32.AND P6, PT, R35, 0x2, PT ;  /* 0x000000022300780c */ /* 0x000fc40003fc6070 */
[--C-:B------:R-:W-:Y:S02]  /*0540*/  SHF.R.S32.HI R11, RZ, 0x3, R9.reuse ;  /* 0x00000003ff0b7819 */ /* 0x100fe40000011409 */
[----:B-1----:R-:W-:Y:S02]  /*0550*/  SHF.R.S32.HI R2, RZ, 0x1f, R9 ;  /* 0x0000001fff027819 */ /* 0x002fe40000011409 */
[----:B------:R-:W-:Y:S01]  /*0560*/  SHF.R.S32.HI R9, RZ, 0x1f, R8 ;  /* 0x0000001fff097819 */ /* 0x000fe20000011408 */
[----:B------:R-:W1:Y:S01]  /*0570*/  LDC R25, c[0x0][0x148] ;  /* 0x00005200ff197b82 */ /* 0x000e620000000800 */
[----:B0-----:R-:W-:Y:S02]  /*0580*/  ISETP.NE.OR P0, PT, R13, RZ, !P0 ;  /* 0x000000ff0d00720c */ /* 0x001fe40004705670 */
[----:B-----5:R-:W-:Y:S02]  /*0590*/  I2FP.F32.U32 R13, UR12 ;  /* 0x0000000c000d7c45 */ /* 0x020fe40008201000 */
[----:B------:R-:W-:-:S02]  /*05a0*/  LEA.HI R2, R2, R11, RZ, 0x2 ;  /* 0x0000000b02027211 */ /* 0x000fc400078f10ff */
[----:B------:R-:W-:Y:S01]  /*05b0*/  LEA.HI R9, R9, R8, RZ, 0x2 ;  /* 0x0000000809097211 */ /* 0x000fe200078f10ff */
[----:B------:R-:W-:Y:S01]  /*05c0*/  FMUL R13, R13, UR4 ;  /* 0x000000040d0d7c20 */ /* 0x000fe20008400000 */
[----:B--2---:R-:W-:Y:S01]  /*05d0*/  ISETP.NE.OR P1, PT, R12, RZ, !P1 ;  /* 0x000000ff0c00720c */ /* 0x004fe20004f25670 */
[----:B------:R-:W-:Y:S01]  /*05e0*/  ULDC UR4, c[0x0][0x154] ;  /* 0x0000550000047ab9 */ /* 0x000fe20000000800 */
[----:B------:R-:W-:Y:S02]  /*05f0*/  LOP3.LUT R12, R2, 0xfffffffc, RZ, 0xc0, !PT ;  /* 0xfffffffc020c7812 */ /* 0x000fe400078ec0ff */
[----:B------:R-:W-:Y:S01]  /*0600*/  LOP3.LUT R9, R9, 0x3ffffffc, RZ, 0xc0, !PT ;  /* 0x3ffffffc09097812 */ /* 0x000fe200078ec0ff */
[----:B------:R-:W0:Y:S01]  /*0610*/  F2I.U32.TRUNC.NTZ R13, R13 ;  /* 0x0000000d000d7305 */ /* 0x000e22000020f000 */
[----:B------:R-:W-:Y:S01]  /*0620*/  SHF.R.S32.HI R2, RZ, 0x1f, R5 ;  /* 0x0000001fff027819 */ /* 0x000fe20000011405 */
[----:B------:R-:W-:Y:S01]  /*0630*/  IMAD.IADD R12, R11, 0x1, -R12 ;  /* 0x000000010b0c7824 */ /* 0x000fe200078e0a0c */
[----:B------:R-:W-:Y:S01]  /*0640*/  VOTEU.ALL UP1, P0 ;  /* 0x00000000003f7886 */ /* 0x000fe20000020000 */
[----:B------:R-:W-:Y:S01]  /*0650*/  IMAD.IADD R9, R8, 0x1, -R9 ;  /* 0x0000000108097824 */ /* 0x000fe200078e0a09 */
[----:B------:R-:W-:Y:S01]  /*0660*/  LEA.HI R2, R2, R5, RZ, 0x2 ;  /* 0x0000000502027211 */ /* 0x000fe200078f10ff */
[----:B------:R-:W-:Y:S01]  /*0670*/  VOTEU.ALL UP0, P0 ;  /* 0x00000000003f7886 */ /* 0x000fe20000000000 */
[----:B---3--:R-:W-:Y:S01]  /*0680*/  I2FP.F32.U32 R8, R6 ;  /* 0x0000000600087245 */ /* 0x008fe20000201000 */
[----:B------:R-:W-:Y:S01]  /*0690*/  IMAD R9, R9, 0x4, R12 ;  /* 0x0000000409097824 */ /* 0x000fe200078e020c */
[----:B------:R-:W-:Y:S01]  /*06a0*/  LOP3.LUT R2, R2, 0xfffffffc, RZ, 0xc0, !PT ;  /* 0xfffffffc02027812 */ /* 0x000fe200078ec0ff */
[----:B------:R-:W-:Y:S01]  /*06b0*/  VOTEU.ALL UP2, P1 ;  /* 0x00000000003f7886 */ /* 0x000fe20000840000 */
[----:B------:R-:W2:Y:S01]  /*06c0*/  @!UP1 S2UR UR7, SR_CgaCtaId ;  /* 0x00000000000799c3 */ /* 0x000ea20000008800 */
[----:B------:R-:W-:Y:S01]  /*06d0*/  FMUL R8, R8, UR4 ;  /* 0x0000000408087c20 */ /* 0x000fe20008400000 */
[----:B------:R-:W-:Y:S01]  /*06e0*/  IMAD.SHL.U32 R152, R9, 0x4, RZ ;  /* 0x0000000409987824 */ /* 0x000fe200078e00ff */
[----:B------:R-:W-:Y:S01]  /*06f0*/  UMOV UR4, 0x20 ;  /* 0x0000002000047882 */ /* 0x000fe20000000000 */
[----:B------:R-:W-:Y:S01]  /*0700*/  IMAD.IADD R5, R5, 0x1, -R2 ;  /* 0x0000000105057824 */ /* 0x000fe200078e0a02 */
[----:B------:R-:W-:Y:S01]  /*0710*/  LEA.HI R2, R9, R9, RZ, 0x1 ;  /* 0x0000000909027211 */ /* 0x000fe200078f08ff */
[----:B0-----:R-:W-:Y:S01]  /*0720*/  IMAD.MOV R13, RZ, RZ, -R13 ;  /* 0x000000ffff0d7224 */ /* 0x001fe200078e0a0d */
[----:B------:R-:W0:Y:S01]  /*0730*/  F2I.U32.TRUNC.NTZ R8, R8 ;  /* 0x0000000800087305 */ /* 0x000e22000020f000 */
[----:B------:R-:W3:Y:S01]  /*0740*/  @!UP2 S2UR UR10, SR_CgaCtaId ;  /* 0x00000000000aa9c3 */ /* 0x000ee20000008800 */
[----:B------:R-:W-:Y:S01]  /*0750*/  LOP3.LUT R2, R2, 0xfffffffe, RZ, 0xc0, !PT ;  /* 0xfffffffe02027812 */ /* 0x000fe200078ec0ff */
[----:B----4-:R-:W-:Y:S01]  /*0760*/  IMAD R21, R14, R13, UR12 ;  /* 0x0000000c0e157e24 */ /* 0x010fe2000f8e020d */
[----:B------:R-:W-:Y:S01]  /*0770*/  @!UP1 UMOV UR6, 0x400 ;  /* 0x0000040000069882 */ /* 0x000fe20000000000 */
[----:B------:R-:W-:-:S04]  /*0780*/  @!UP1 UIADD3 UR4, -UR4, 0x100000, URZ ;  /* 0x0010000004049890 */ /* 0x000fc8000fffe13f */
[----:B------:R-:W-:Y:S02]  /*0790*/  @!UP1 USHF.L.U32 UR5, UR4, 0xb, URZ ;  /* 0x0000000b04059899 */ /* 0x000fe4000800063f */
[----:B------:R-:W-:Y:S01]  /*07a0*/  @!UP1 USHF.L.U32 UR4, UR4, 0x1, URZ ;  /* 0x0000000104049899 */ /* 0x000fe2000800063f */
[C---:B------:R-:W-:Y:S01]  /*07b0*/  LOP3.LUT R152, R9.reuse, 0xc, R152, 0x78, !PT ;  /* 0x0000000c09987812 */ /* 0x040fe200078e7898 */
[----:B------:R-:W-:Y:S01]  /*07c0*/  IMAD.IADD R2, R9, 0x1, -R2 ;  /* 0x0000000109027824 */ /* 0x000fe200078e0a02 */
[----:B------:R-:W-:Y:S01]  /*07d0*/  @!UP2 UMOV UR9, 0x400 ;  /* 0x000004000009a882 */ /* 0x000fe20000000000 */
[----:B------:R-:W-:Y:S01]  /*07e0*/  VOTEU.ALL UP3, P1 ;  /* 0x00000000003f7886 */ /* 0x000fe20000860000 */
[----:B------:R-:W-:Y:S01]  /*07f0*/  VOTEU.ALL UP4, P1 ;  /* 0x00000000003f7886 */ /* 0x000fe20000880000 */
[----:B------:R-:W-:Y:S01]  /*0800*/  VOTEU.ALL UP5, P1 ;  /* 0x00000000003f7886 */ /* 0x000fe200008a0000 */
[----:B------:R-:W-:Y:S01]  /*0810*/  ISETP.NE.AND P3, PT, R2, R21, PT ;  /* 0x000000150200720c */ /* 0x000fe20003f65270 */
[----:B------:R4:W4:Y:S01]  /*0820*/  SHFL.IDX PT, R14, R7, RZ, 0x1f ;  /* 0x00001fff070e7589 */ /* 0x00092200000e0000 */
[----:B------:R-:W-:Y:S01]  /*0830*/  ISETP.EQ.U32.AND P2, PT, R15, 0x1, PT ;  /* 0x000000010f00780c */ /* 0x000fe20003f42070 */
[----:B0-----:R-:W-:Y:S01]  /*0840*/  IMAD.MOV R20, RZ, RZ, -R8 ;  /* 0x000000ffff147224 */ /* 0x001fe200078e0a08 */
[----:B--2---:R-:W-:-:S02]  /*0850*/  @!UP1 ULEA UR8, UR7, UR6, 0x18 ;  /* 0x0000000607089291 */ /* 0x004fc4000f8ec03f */
[----:B------:R-:W-:-:S04]  /*0860*/  @!UP2 UIADD3 UR6, -UR11, 0x100000, URZ ;  /* 0x001000000b06a890 */ /* 0x000fc8000fffe13f */
[----:B------:R-:W-:Y:S02]  /*0870*/  @!UP2 USHF.L.U32 UR7, UR6, 0xb, URZ ;  /* 0x0000000b0607a899 */ /* 0x000fe4000800063f */
[----:B------:R-:W-:Y:S01]  /*0880*/  @!UP2 USHF.L.U32 UR6, UR6, 0x1, URZ ;  /* 0x000000010606a899 */ /* 0x000fe2000800063f */
[----:B-1----:R-:W-:Y:S01]  /*0890*/  IMAD R9, R25, R20, R6 ;  /* 0x0000001419097224 */ /* 0x002fe200078e0206 */
[----:B------:R-:W-:Y:S01]  /*08a0*/  VOTEU.ALL UP1, P0 ;  /* 0x00000000003f7886 */ /* 0x000fe20000020000 */
[----:B------:R-:W-:Y:S01]  /*08b0*/  LOP3.LUT P0, RZ, R3, 0x7, RZ, 0xc0, !PT ;  /* 0x0000000703ff7812 */ /* 0x000fe2000780c0ff */
[----:B---3--:R-:W-:Y:S01]  /*08c0*/  @!UP2 ULEA UR9, UR10, UR9, 0x18 ;  /* 0x000000090a09a291 */ /* 0x008fe2000f8ec03f */
[----:B------:R-:W-:Y:S01]  /*08d0*/  @P3 LEA.HI R2, R152, R152, RZ, 0x1 ;  /* 0x0000009898023211 */ /* 0x000fe200078f08ff */
[----:B------:R-:W-:Y:S01]  /*08e0*/  VOTEU.ALL UP2, P1 ;  /* 0x00000000003f7886 */ /* 0x000fe20000840000 */
[----:B------:R-:W-:Y:S01]  /*08f0*/  ISETP.NE.AND P1, PT, R5, 0x3, PT ;  /* 0x000000030500780c */ /* 0x000fe20003f25270 */
[----:B------:R-:W0:Y:S02]  /*0900*/  FENCE.VIEW.ASYNC.S ;  /* 0x00000000000073c6 */ /* 0x000e240000000000 */
[----:B0-----:R0:W1:Y:S01]  /*0910*/  @!UP0 SYNCS.EXCH.64 URZ, [UR8+0xe0], UR4 ;  /* 0x0000e004083f85b2 */ /* 0x0010620008000100 */
[----:B------:R-:W-:-:S02]  /*0920*/  @P3 SHF.R.S32.HI R2, RZ, 0x1, R2 ;  /* 0x00000001ff023819 */ /* 0x000fc40000011402 */
[----:B------:R-:W-:Y:S02]  /*0930*/  ISETP.EQ.OR P1, PT, R5, RZ, !P1 ;  /* 0x000000ff0500720c */ /* 0x000fe40004f22670 */
[----:B------:R-:W-:Y:S02]  /*0940*/  @P3 ISETP.NE.AND P5, PT, R2, R9, PT ;  /* 0x000000090200320c */ /* 0x000fe40003fa5270 */
[----:B------:R-:W-:Y:S02]  /*0950*/  ISETP.LT.U32.AND P0, PT, R152, 0x2, !P0 ;  /* 0x000000029800780c */ /* 0x000fe40004701070 */
[----:B------:R-:W-:Y:S02]  /*0960*/  ISETP.EQ.AND P1, PT, R10, RZ, P1 ;  /* 0x000000ff0a00720c */ /* 0x000fe40000f22270 */
[----:B------:R-:W-:Y:S02]  /*0970*/  SEL R2, RZ, 0x1, !P0 ;  /* 0x00000001ff027807 */ /* 0x000fe40004000000 */
[----:B------:R-:W-:-:S02]  /*0980*/  @P3 SEL R153, RZ, 0x1, P5 ;  /* 0x00000001ff993807 */ /* 0x000fc40002800000 */
[----:B------:R-:W-:Y:S01]  /*0990*/  SEL R16, RZ, 0x1, !P1 ;  /* 0x00000001ff107807 */ /* 0x000fe20004800000 */
[----:B------:R0:W2:Y:S01]  /*09a0*/  @!UP1 SYNCS.EXCH.64 URZ, [UR8+0xe8], UR4 ;  /* 0x0000e804083f95b2 */ /* 0x0000a20008000100 */
[----:B------:R-:W-:Y:S01]  /*09b0*/  NOP ;  /* 0x0000000000007918 */ /* 0x000fe20000000000 */
[----:B------:R-:W-:Y:S02]  /*09c0*/  LOP3.LUT R153, R153, R2, RZ, 0xc0, !PT ;  /* 0x0000000299997212 */ /* 0x000fe400078ec0ff */
[----:B------:R-:W-:Y:S01]  /*09d0*/  SEL R16, R16, 0x2, P6 ;  /* 0x0000000210107807 */ /* 0x000fe20003000000 */
[----:B------:R0:W3:Y:S01]  /*09e0*/  @!UP2 SYNCS.EXCH.64 URZ, [UR9+0xc0], UR6 ;  /* 0x0000c006093fa5b2 */ /* 0x0000e20008000100 */
[----:B------:R0:W0:Y:S01]  /*09f0*/  @!UP3 SYNCS.EXCH.64 URZ, [UR9+0xc8], UR6 ;  /* 0x0000c806093fb5b2 */ /* 0x0000220008000100 */
[----:B------:R0:W0:Y:S01]  /*0a00*/  @!UP4 SYNCS.EXCH.64 URZ, [UR9+0xd0], UR6 ;  /* 0x0000d006093fc5b2 */ /* 0x0000220008000100 */
[----:B------:R0:W0:Y:S01]  /*0a10*/  @!UP5 SYNCS.EXCH.64 URZ, [UR9+0xd8], UR6 ;  /* 0x0000d806093fd5b2 */ /* 0x0000220008000100 */
[----:B------:R-:W-:Y:S01]  /*0a20*/  NOP ;  /* 0x0000000000007918 */ /* 0x000fe20000000000 */
[----:B-1--4-:R-:W-:Y:S05]  /*0a30*/  @!P2 BRA `(.L_x_4) ;  /* 0x000000000008a947 */ /* 0x012fea0003800000 */
[----:B0-23--:R-:W-:Y:S01]  /*0a40*/  UCGABAR_ARV ;  /* 0x00000000000079c7 */ /* 0x00dfe20008000000 */
[----:B------:R-:W-:Y:S05]  /*0a50*/  BRA `(.L_x_5) ;  /* 0x0000000000047947 */ /* 0x000fea0003800000 */
.L_x_4:
[----:B0-23--:R-:W-:Y:S01]  /*0a60*/  NOP ;  /* 0x0000000000007918 */ /* 0x00dfe20000000000 */
.L_x_5:
[----:B------:R-:W-:Y:S01]  /*0a70*/  ULDC.64 UR4, c[0x0][0x598] ;  /* 0x0001660000047ab9 */ /* 0x000fe20000000a00 */
[----:B------:R-:W-:Y:S01]  /*0a80*/  ULDC.64 UR36, c[0x0][0x208] ;  /* 0x0000820000247ab9 */ /* 0x000fe20000000a00 */
[----:B------:R-:W-:-:S04]  /*0a90*/  ISETP.NE.U32.AND P0, PT, RZ, UR4, PT ;  /* 0x00000004ff007c0c */ /* 0x000fc8000bf05070 */
[----:B------:R-:W-:-:S13]  /*0aa0*/  ISETP.NE.AND.EX P0, PT, RZ, UR5, PT, P0 ;  /* 0x00000005ff007c0c */ /* 0x000fda000bf05300 */
[----:B------:R-:W-:Y:S05]  /*0ab0*/  @!P0 BRA `(.L_x_6) ;  /* 0x00000000001c8947 */ /* 0x000fea0003800000 */
[----:B------:R-:W0:Y:S02]  /*0ac0*/  LDC.64 R8, c[0x0][0x598] ;  /* 0x00016600ff087b82 */ /* 0x000e240000000a00 */
[----:B0-----:R-:W2:Y:S02]  /*0ad0*/  LDG.E.64 R8, desc[UR36][R8.64] ;  /* 0x0000002408087981 */ /* 0x001ea4000c1e1b00 */
[----:B--2---:R-:W-:-:S04]  /*0ae0*/  ISETP.NE.U32.AND P0, PT, R8, RZ, PT ;  /* 0x000000ff0800720c */ /* 0x004fc80003f05070 */
[----:B------:R-:W-:-:S13]  /*0af0*/  ISETP.NE.AND.EX P0, PT, R9, RZ, PT, P0 ;  /* 0x000000ff0900720c */ /* 0x000fda0003f05300 */
[----:B------:R-:W-:Y:S05]  /*0b00*/  @!P0 BRA `(.L_x_6) ;  /* 0x0000000000088947 */ /* 0x000fea0003800000 */
[----:B------:R0:W5:Y:S01]  /*0b10*/  LD.E R154, desc[UR36][R8.64] ;  /* 0x00000024089a7980 */ /* 0x000162000c101900 */
[----:B------:R-:W-:Y:S05]  /*0b20*/  BRA `(.L_x_7) ;  /* 0x0000000000247947 */ /* 0x000fea0003800000 */
.L_x_6:
[----:B------:R-:W-:Y:S02]  /*0b30*/  ULDC.64 UR4, c[0x0][0x588] ;  /* 0x0001620000047ab9 */ /* 0x000fe40000000a00 */
[----:B------:R-:W-:-:S04]  /*0b40*/  ISETP.NE.U32.AND P0, PT, RZ, UR4, PT ;  /* 0x00000004ff007c0c */ /* 0x000fc8000bf05070 */
[----:B------:R-:W-:-:S13]  /*0b50*/  ISETP.NE.AND.EX P0, PT, RZ, UR5, PT, P0 ;  /* 0x00000005ff007c0c */ /* 0x000fda000bf05300 */
[----:B------:R-:W-:Y:S05]  /*0b60*/  @!P0 BRA `(.L_x_8) ;  /* 0x00000000000c8947 */ /* 0x000fea0003800000 */
[----:B------:R-:W0:Y:S02]  /*0b70*/  LDC.64 R154, c[0x0][0x588] ;  /* 0x00016200ff9a7b82 */ /* 0x000e240000000a00 */
[----:B0-----:R1:W5:Y:S01]  /*0b80*/  LDG.E R154, desc[UR36][R154.64] ;  /* 0x000000249a9a7981 */ /* 0x001362000c1e1900 */
[----:B------:R-:W-:Y:S05]  /*0b90*/  BRA `(.L_x_7) ;  /* 0x0000000000087947 */ /* 0x000fea0003800000 */
.L_x_8:
[----:B------:R-:W-:Y:S02]  /*0ba0*/  ULDC UR4, c[0x0][0x580] ;  /* 0x0001600000047ab9 */ /* 0x000fe40000000800 */
[----:B------:R-:W-:-:S07]  /*0bb0*/  IMAD.U32 R154, RZ, RZ, UR4 ;  /* 0x00000004ff9a7e24 */ /* 0x000fce000f8e00ff */
.L_x_7:
[----:B------:R-:W-:Y:S02]  /*0bc0*/  ULDC.64 UR4, c[0x0][0x5a0] ;  /* 0x0001680000047ab9 */ /* 0x000fe40000000a00 */
[----:B------:R-:W-:-:S04]  /*0bd0*/  ISETP.NE.U32.AND P0, PT, RZ, UR4, PT ;  /* 0x00000004ff007c0c */ /* 0x000fc8000bf05070 */
[----:B------:R-:W-:-:S13]  /*0be0*/  ISETP.NE.AND.EX P0, PT, RZ, UR5, PT, P0 ;  /* 0x00000005ff007c0c */ /* 0x000fda000bf05300 */
[----:B------:R-:W-:Y:S05]  /*0bf0*/  @!P0 BRA `(.L_x_9) ;  /* 0x00000000001c8947 */ /* 0x000fea0003800000 */
[----:B0-----:R-:W0:Y:S02]  /*0c00*/  LDC.64 R8, c[0x0][0x5a0] ;  /* 0x00016800ff087b82 */ /* 0x001e240000000a00 */
[----:B0-----:R-:W2:Y:S02]  /*0c10*/  LDG.E.64 R8, desc[UR36][R8.64] ;  /* 0x0000002408087981 */ /* 0x001ea4000c1e1b00 */
[----:B--2---:R-:W-:-:S04]  /*0c20*/  ISETP.NE.U32.AND P0, PT, R8, RZ, PT ;  /* 0x000000ff0800720c */ /* 0x004fc80003f05070 */
[----:B------:R-:W-:-:S13]  /*0c30*/  ISETP.NE.AND.EX P0, PT, R9, RZ, PT, P0 ;  /* 0x000000ff0900720c */ /* 0x000fda0003f05300 */
[----:B------:R-:W-:Y:S05]  /*0c40*/  @!P0 BRA `(.L_x_9) ;  /* 0x0000000000088947 */ /* 0x000fea0003800000 */
[----:B-1----:R0:W5:Y:S01]  /*0c50*/  LD.E R155, desc[UR36][R8.64] ;  /* 0x00000024089b7980 */ /* 0x002162000c101900 */
[----:B------:R-:W-:Y:S05]  /*0c60*/  BRA `(.L_x_10) ;  /* 0x0000000000247947 */ /* 0x000fea0003800000 */
.L_x_9:
[----:B------:R-:W-:Y:S02]  /*0c70*/  ULDC.64 UR4, c[0x0][0x590] ;  /* 0x0001640000047ab9 */ /* 0x000fe40000000a00 */
[----:B------:R-:W-:-:S04]  /*0c80*/  ISETP.NE.U32.AND P0, PT, RZ, UR4, PT ;  /* 0x00000004ff007c0c */ /* 0x000fc8000bf05070 */
[----:B------:R-:W-:-:S13]  /*0c90*/  ISETP.NE.AND.EX P0, PT, RZ, UR5, PT, P0 ;  /* 0x00000005ff007c0c */ /* 0x000fda000bf05300 */
[----:B------:R-:W-:Y:S05]  /*0ca0*/  @!P0 BRA `(.L_x_11) ;  /* 0x00000000000c8947 */ /* 0x000fea0003800000 */
[----:B0-----:R-:W1:Y:S02]  /*0cb0*/  LDC.64 R8, c[0x0][0x590] ;  /* 0x00016400ff087b82 */ /* 0x001e640000000a00 */
[----:B-1----:R1:W5:Y:S01]  /*0cc0*/  LDG.E R155, desc[UR36][R8.64] ;  /* 0x00000024089b7981 */ /* 0x002362000c1e1900 */
[----:B------:R-:W-:Y:S05]  /*0cd0*/  BRA `(.L_x_10) ;  /* 0x0000000000087947 */ /* 0x000fea0003800000 */
.L_x_11:
[----:B------:R-:W-:Y:S02]  /*0ce0*/  ULDC UR4, c[0x0][0x584] ;  /* 0x0001610000047ab9 */ /* 0x000fe40000000800 */
[----:B-1----:R-:W-:-:S07]  /*0cf0*/  IMAD.U32 R155, RZ, RZ, UR4 ;  /* 0x00000004ff9b7e24 */ /* 0x002fce000f8e00ff */
.L_x_10:
[----:B------:R-:W2:Y:S01]  /*0d00*/  LDC R2, c[0x0][0x65c] ;  /* 0x00019700ff027b82 */ /* 0x000ea20000000800 */
[----:B------:R-:W-:Y:S01]  /*0d10*/  ULDC UR6, c[0x0][0x28c] ;  /* 0x0000a30000067ab9 */ /* 0x000fe20000000800 */
[----:B------:R-:W-:Y:S01]  /*0d20*/  ISETP.NE.AND P0, PT, R10, 0x2, PT ;  /* 0x000000020a00780c */ /* 0x000fe20003f05270 */
[----:B------:R-:W-:Y:S01]  /*0d30*/  UIADD3 UR6, UR6, 0x1f, URZ ;  /* 0x0000001f06067890 */ /* 0x000fe2000fffe03f */
[----:B01----:R-:W-:Y:S01]  /*0d40*/  IMAD.U32 R8, RZ, RZ, UR12 ;  /* 0x0000000cff087e24 */ /* 0x003fe2000f8e00ff */
[----:B------:R-:W-:Y:S01]  /*0d50*/  UMOV UR39, URZ ;  /* 0x0000003f00277c82 */ /* 0x000fe20008000000 */
[----:B------:R-:W-:Y:S01]  /*0d60*/  IMAD.MOV.U32 R9, RZ, RZ, RZ ;  /* 0x000000ffff097224 */ /* 0x000fe200078e00ff */
[----:B------:R-:W-:Y:S01]  /*0d70*/  USHF.R.S32.HI UR7, URZ, 0x1f, UR6 ;  /* 0x0000001f3f077899 */ /* 0x000fe20008011406 */
[----:B------:R-:W-:Y:S01]  /*0d80*/  UMOV UR38, URZ ;  /* 0x0000003f00267c82 */ /* 0x000fe20008000000 */
[----:B------:R-:W-:Y:S02]  /*0d90*/  ULDC.64 UR8, c[0x0][0x650] ;  /* 0x0001940000087ab9 */ /* 0x000fe40000000a00 */
[----:B------:R-:W-:-:S04]  /*0da0*/  ULEA.HI UR7, UR7, UR6, URZ, 0x5 ;  /* 0x0000000607077291 */ /* 0x000fc8000f8f283f */
[----:B------:R-:W-:Y:S01]  /*0db0*/  USHF.R.S32.HI UR40, URZ, 0x5, UR7 ;  /* 0x000000053f287899 */ /* 0x000fe20008011407 */
[----:B--2---:R-:W-:-:S13]  /*0dc0*/  ISETP.NE.AND P1, PT, R2, 0x1, PT ;  /* 0x000000010200780c */ /* 0x004fda0003f25270 */
[----:B------:R-:W0:Y:S01]  /*0dd0*/  @P1 LDC R19, c[0x0][0x10] ;  /* 0x00000400ff131b82 */ /* 0x000e220000000800 */
[----:B------:R-:W-:Y:S02]  /*0de0*/  @P1 IMAD.MOV.U32 R7, RZ, RZ, RZ ;  /* 0x000000ffff071224 */ /* 0x000fe400078e00ff */
[----:B------:R-:W-:-:S05]  /*0df0*/  @P1 IMAD.MOV.U32 R17, RZ, RZ, RZ ;  /* 0x000000ffff111224 */ /* 0x000fca00078e00ff */
[----:B------:R-:W1:Y:S01]  /*0e00*/  @!P1 LDC R11, c[0x0][0xc] ;  /* 0x00000300ff0b9b82 */ /* 0x000e620000000800 */
[----:B------:R-:W-:Y:S01]  /*0e10*/  ULDC UR4, c[0x0][0xc] ;  /* 0x0000030000047ab9 */ /* 0x000fe20000000800 */
[----:B------:R-:W-:Y:S02]  /*0e20*/  ULDC UR5, c[0x0][0x10] ;  /* 0x0000040000057ab9 */ /* 0x000fe40000000800 */
[----:B------:R-:W-:-:S04]  /*0e30*/  UIMAD.WIDE.U32 UR4, UR4, UR5, URZ ;  /* 0x00000005040472a5 */ /* 0x000fc8000f8e003f */
[----:B------:R-:W2:Y:S01]  /*0e40*/  LDC R2, c[0x0][0x14] ;  /* 0x00000500ff027b82 */ /* 0x000ea20000000800 */
[----:B0-----:R-:W-:-:S04]  /*0e50*/  @P1 IMAD.WIDE.U32 R18, R19, UR12, R6 ;  /* 0x0000000c13121c25 */ /* 0x001fc8000f8e0006 */
[----:B------:R-:W-:Y:S02]  /*0e60*/  @P1 IMAD.IADD R17, R19, 0x1, R17 ;  /* 0x0000000113111824 */ /* 0x000fe400078e0211 */
[----:B-1----:R-:W-:-:S04]  /*0e70*/  @!P1 IMAD.WIDE.U32 R8, R6, R11, R8 ;  /* 0x0000000b06089225 */ /* 0x002fc800078e0008 */
[----:B------:R-:W-:Y:S02]  /*0e80*/  @!P1 IMAD.MOV.U32 R18, RZ, RZ, R8 ;  /* 0x000000ffff129224 */ /* 0x000fe400078e0008 */
[----:B------:R-:W-:Y:S02]  /*0e90*/  @!P1 IMAD.MOV.U32 R17, RZ, RZ, R9 ;  /* 0x000000ffff119224 */ /* 0x000fe400078e0009 */
[----:B--2---:R-:W-:-:S04]  /*0ea0*/  IMAD.WIDE.U32 R12, R2, UR4, RZ ;  /* 0x00000004020c7c25 */ /* 0x004fc8000f8e00ff */
[----:B------:R-:W-:Y:S01]  /*0eb0*/  IMAD R23, R2, UR5, RZ ;  /* 0x0000000502177c24 */ /* 0x000fe2000f8e02ff */
[----:B------:R0:W-:Y:S03]  /*0ec0*/  STL.64 [R1], R12 ;  /* 0x0000000c01007387 */ /* 0x0001e60000100a00 */
[----:B------:R-:W-:Y:S01]  /*0ed0*/  IMAD.IADD R23, R13, 0x1, R23 ;  /* 0x000000010d177824 */ /* 0x000fe200078e0217 */
[----:B------:R-:W-:Y:S06]  /*0ee0*/  @P0 BRA `(.L_x_12) ;  /* 0x0000000000200947 */ /* 0x000fec0003800000 */
[----:B------:R-:W-:Y:S01]  /*0ef0*/  UISETP.GE.U32.AND UP0, UPT, UR40, 0xb, UPT ;  /* 0x0000000b2800788c */ /* 0x000fe2000bf06070 */
[----:B------:R-:W-:Y:S01]  /*0f00*/  IADD3 R18, P0, R18, R12, RZ ;  /* 0x0000000c12127210 */ /* 0x000fe20007f1e0ff */
[----:B------:R-:W-:Y:S01]  /*0f10*/  UIMAD.WIDE.U32 UR4, UR40, -0x45d1745d, URZ ;  /* 0xba2e8ba3280478a5 */ /* 0x000fe2000f8e003f */
[----:B------:R-:W-:-:S03]  /*0f20*/  UMOV UR38, URZ ;  /* 0x0000003f00267c82 */ /* 0x000fc60008000000 */
[----:B------:R-:W-:Y:S01]  /*0f30*/  USHF.R.U32.HI UR4, URZ, 0x3, UR5 ;  /* 0x000000033f047899 */ /* 0x000fe20008011605 */
[----:B------:R-:W-:-:S03]  /*0f40*/  IMAD.X R17, R23, 0x1, R17, P0 ;  /* 0x0000000117117824 */ /* 0x000fc600000e0611 */
[----:B------:R-:W-:Y:S02]  /*0f50*/  UIMAD UR39, UR4, -0xb, UR40 ;  /* 0xfffffff5042778a4 */ /* 0x000fe4000f8e0228 */
[----:B------:R-:W-:-:S12]  /*0f60*/  @UP0 ULOP3.LUT UR38, UR4, 0x1, URZ, 0xc0, !UPT ;  /* 0x0000000104260892 */ /* 0x000fd8000f8ec03f */
.L_x_12:
[----:B------:R-:W-:Y:S01]  /*0f70*/  ISETP.GE.U32.AND P0, PT, R18, UR8, PT ;  /* 0x0000000812007c0c */ /* 0x000fe2000bf06070 */
[----:B------:R-:W-:Y:S01]  /*0f80*/  IMAD.MOV.U32 R19, RZ, RZ, -0x1 ;  /* 0xffffffffff137424 */ /* 0x000fe200078e00ff */
[----:B------:R-:W-:Y:S01]  /*0f90*/  PRMT R8, RZ, 0x7610, R8 ;  /* 0x00007610ff087816 */ /* 0x000fe20000000008 */
[----:B------:R-:W-:Y:S01]  /*0fa0*/  IMAD.MOV.U32 R22, RZ, RZ, -0x1 ;  /* 0xffffffffff167424 */ /* 0x000fe200078e00ff */
[----:B------:R-:W-:Y:S01]  /*0fb0*/  ISETP.GE.U32.AND.EX P0, PT, R17, UR9, PT, P0 ;  /* 0x0000000911007c0c */ /* 0x000fe2000bf06100 */
[----:B------:R-:W-:-:S12]  /*0fc0*/  IMAD.MOV.U32 R2, RZ, RZ, -0x1 ;  /* 0xffffffffff027424 */ /* 0x000fd800078e00ff */
[----:B------:R-:W-:Y:S05]  /*0fd0*/  @P0 BRA `(.L_x_13) ;  /* 0x00000004002c0947 */ /* 0x000fea0003800000 */
[----:B------:R-:W1:Y:S01]  /*0fe0*/  LDC.64 R26, c[0x0][0x628] ;  /* 0x00018a00ff1a7b82 */ /* 0x000e620000000a00 */
[----:B------:R-:W-:Y:S02]  /*0ff0*/  IMAD.MOV.U32 R8, RZ, RZ, R18 ;  /* 0x000000ffff087224 */ /* 0x000fe400078e0012 */
[----:B------:R-:W-:-:S05]  /*1000*/  IMAD.MOV.U32 R9, RZ, RZ, R17 ;  /* 0x000000ffff097224 */ /* 0x000fca00078e0011 */
[----:B------:R-:W2:Y:S08]  /*1010*/  LDC R2, c[0x0][0x630] ;  /* 0x00018c00ff027b82 */ /* 0x000eb00000000800 */
[----:B------:R-:W3:Y:S01]  /*1020*/  LDC.64 R28, c[0x0][0x620] ;  /* 0x00018800ff1c7b82 */ /* 0x000ee20000000a00 */
[----:B-1----:R-:W-:-:S04]  /*1030*/  ISETP.NE.U32.AND P0, PT, R26, RZ, PT ;  /* 0x000000ff1a00720c */ /* 0x002fc80003f05070 */
[----:B------:R-:W-:-:S13]  /*1040*/  ISETP.NE.AND.EX P0, PT, R27, RZ, PT, P0 ;  /* 0x000000ff1b00720c */ /* 0x000fda0003f05300 */
[----:B--23--:R-:W-:Y:S05]  /*1050*/  @!P0 BRA `(.L_x_14) ;  /* 0x0000000000288947 */ /* 0x00cfea0003800000 */
[----:B0-----:R-:W0:Y:S02]  /*1060*/  LDC R13, c[0x0][0x634] ;  /* 0x00018d00ff0d7b82 */ /* 0x001e240000000800 */
[----:B0-----:R-:W-:-:S05]  /*1070*/  IADD3 R13, P0, R18, R13, RZ ;  /* 0x0000000d120d7210 */ /* 0x001fca0007f1e0ff */
[----:B------:R-:W-:-:S04]  /*1080*/  IMAD.X R15, RZ, RZ, R17, P0 ;  /* 0x000000ffff0f7224 */ /* 0x000fc800000e0611 */
[----:B------:R-:W-:-:S04]  /*1090*/  IMAD.WIDE.U32 R8, R15, R26, RZ ;  /* 0x0000001a0f087225 */ /* 0x000fc800078e00ff */
[----:B------:R-:W-:-:S04]  /*10a0*/  IMAD.WIDE.U32 R10, P0, R13, R27, R8 ;  /* 0x0000001b0d0a7225 */ /* 0x000fc80007800008 */
[----:B------:R-:W-:-:S04]  /*10b0*/  IMAD.WIDE.U32 R8, R13, R26, RZ ;  /* 0x0000001a0d087225 */ /* 0x000fc800078e00ff */
[----:B------:R-:W-:Y:S01]  /*10c0*/  IMAD.X R13, RZ, RZ, RZ, P0 ;  /* 0x000000ffff0d7224 */ /* 0x000fe200000e06ff */
[----:B------:R-:W-:Y:S01]  /*10d0*/  IADD3 RZ, P0, R9, R10, RZ ;  /* 0x0000000a09ff7210 */ /* 0x000fe20007f1e0ff */
[----:B------:R-:W-:-:S04]  /*10e0*/  IMAD.MOV.U32 R12, RZ, RZ, R11 ;  /* 0x000000ffff0c7224 */ /* 0x000fc800078e000b */
[----:B------:R-:W-:-:S08]  /*10f0*/  IMAD.WIDE.U32.X R8, R15, R27, R12, P0 ;  /* 0x0000001b0f087225 */ /* 0x000fd000000e040c */
.L_x_14:
[----:B------:R-:W1:Y:S01]  /*1100*/  LDC.64 R32, c[0x0][0x640] ;  /* 0x00019000ff207b82 */ /* 0x000e620000000a00 */
[-C--:B------:R-:W-:Y:S01]  /*1110*/  SHF.R.U64 R30, R8, R2.reuse, R9 ;  /* 0x00000002081e7219 */ /* 0x080fe20000001209 */
[----:B------:R-:W-:Y:S01]  /*1120*/  IMAD.MOV.U32 R19, RZ, RZ, R17 ;  /* 0x000000ffff137224 */ /* 0x000fe200078e0011 */
[----:B------:R-:W-:Y:S01]  /*1130*/  SHF.R.U32.HI R2, RZ, R2, R9 ;  /* 0x00000002ff027219 */ /* 0x000fe20000011609 */
[----:B------:R-:W-:Y:S01]  /*1140*/  IMAD.MOV.U32 R26, RZ, RZ, 0x1 ;  /* 0x00000001ff1a7424 */ /* 0x000fe200078e00ff */
[----:B------:R-:W-:-:S03]  /*1150*/  IADD3 R11, P0, RZ, -R30, RZ ;  /* 0x8000001eff0b7210 */ /* 0x000fc60007f1e0ff */
[----:B------:R-:W2:Y:S02]  /*1160*/  LDC R10, c[0x0][0x618] ;  /* 0x00018600ff0a7b82 */ /* 0x000ea40000000800 */
[----:B------:R-:W-:-:S04]  /*1170*/  IMAD.X R9, RZ, RZ, ~R2, P0 ;  /* 0x000000ffff097224 */ /* 0x000fc800000e0e02 */
[-C--:B------:R-:W-:Y:S02]  /*1180*/  IMAD R2, R9, R28.reuse, RZ ;  /* 0x0000001c09027224 */ /* 0x080fe400078e02ff */
[----:B0-----:R-:W0:Y:S01]  /*1190*/  LDC R13, c[0x0][0x608] ;  /* 0x00018200ff0d7b82 */ /* 0x001e220000000800 */
[----:B------:R-:W-:-:S04]  /*11a0*/  IMAD.WIDE.U32 R8, R11, R28, R18 ;  /* 0x0000001c0b087225 */ /* 0x000fc800078e0012 */
[----:B------:R-:W-:Y:S02]  /*11b0*/  IMAD R11, R11, R29, R2 ;  /* 0x0000001d0b0b7224 */ /* 0x000fe400078e0202 */
[----:B------:R-:W-:Y:S01]  /*11c0*/  IMAD.MOV.U32 R2, RZ, RZ, -0x1 ;  /* 0xffffffffff027424 */ /* 0x000fe200078e00ff */
[----:B------:R-:W3:Y:S01]  /*11d0*/  LDC R31, c[0x0][0x658] ;  /* 0x00019600ff1f7b82 */ /* 0x000ee20000000800 */
[----:B------:R-:W-:Y:S01]  /*11e0*/  IMAD.IADD R9, R9, 0x1, R11 ;  /* 0x0000000109097824 */ /* 0x000fe200078e020b */
[----:B-1----:R-:W-:-:S04]  /*11f0*/  ISETP.NE.U32.AND P0, PT, R32, RZ, PT ;  /* 0x000000ff2000720c */ /* 0x002fc80003f05070 */
[----:B------:R-:W-:Y:S02]  /*1200*/  ISETP.NE.AND.EX P0, PT, R33, RZ, PT, P0 ;  /* 0x000000ff2100720c */ /* 0x000fe40003f05300 */
[----:B------:R-:W1:Y:S01]  /*1210*/  LDC R29, c[0x0][0x600] ;  /* 0x00018000ff1d7b82 */ /* 0x000e620000000800 */
[-CC-:B--2---:R-:W-:Y:S02]  /*1220*/  SHF.R.U64 R27, R8, R10.reuse, R9.reuse ;  /* 0x0000000a081b7219 */ /* 0x184fe40000001209 */
[----:B------:R-:W-:-:S05]  /*1230*/  SHF.R.U32.HI R8, RZ, R10, R9 ;  /* 0x0000000aff087219 */ /* 0x000fca0000011609 */
[----:B------:R-:W2:Y:S01]  /*1240*/  LDC R22, c[0x0][0x648] ;  /* 0x00019200ff167b82 */ /* 0x000ea20000000800 */
[-CC-:B0-----:R-:W-:Y:S02]  /*1250*/  SHF.R.U64 R34, R27, R13.reuse, R8.reuse ;  /* 0x0000000d1b227219 */ /* 0x181fe40000001208 */
[----:B------:R-:W-:-:S05]  /*1260*/  SHF.R.U32.HI R8, RZ, R13, R8 ;  /* 0x0000000dff087219 */ /* 0x000fca0000011608 */
[----:B------:R-:W0:Y:S01]  /*1270*/  LDC R24, c[0x0][0x638] ;  /* 0x00018e00ff187b82 */ /* 0x000e220000000800 */
[-CC-:B---3--:R-:W-:Y:S02]  /*1280*/  SHF.R.U64 R36, R34, R31.reuse, R8.reuse ;  /* 0x0000001f22247219 */ /* 0x188fe40000001208 */
[-C--:B------:R-:W-:Y:S02]  /*1290*/  SHF.L.U32 R2, R2, R31.reuse, RZ ;  /* 0x0000001f02027219 */ /* 0x080fe400000006ff */
[----:B------:R-:W-:Y:S01]  /*12a0*/  SHF.R.U32.HI R9, RZ, R31, R8 ;  /* 0x0000001fff097219 */ /* 0x000fe20000011608 */
[----:B------:R-:W-:Y:S01]  /*12b0*/  IMAD.MOV.U32 R8, RZ, RZ, R36 ;  /* 0x000000ffff087224 */ /* 0x000fe200078e0024 */
[----:B------:R-:W-:Y:S01]  /*12c0*/  LOP3.LUT R15, RZ, R2, RZ, 0x33, !PT ;  /* 0x00000002ff0f7212 */ /* 0x000fe200078e33ff */
[----:B------:R-:W3:Y:S01]  /*12d0*/  LDC R28, c[0x0][0x610] ;  /* 0x00018400ff1c7b82 */ /* 0x000ee20000000800 */
[----:B------:R-:W-:Y:S05]  /*12e0*/  @!P0 BRA `(.L_x_15) ;  /* 0x0000000000288947 */ /* 0x000fea0003800000 */
[----:B------:R-:W4:Y:S02]  /*12f0*/  LDC R13, c[0x0][0x64c] ;  /* 0x00019300ff0d7b82 */ /* 0x000f240000000800 */
[----:B----4-:R-:W-:-:S05]  /*1300*/  IADD3 R13, P0, R36, R13, RZ ;  /* 0x0000000d240d7210 */ /* 0x010fca0007f1e0ff */
        /* <DEDUP_REMOVED lines=8> */
.L_x_15:
[----:B--2---:R-:W-:Y:S01]  /*1390*/  SHF.R.U64 R7, R8, R22, R9 ;  /* 0x0000001608077219 */ /* 0x004fe20000001209 */
[----:B-1----:R-:W-:Y:S01]  /*13a0*/  VIADD R8, R29, 0xffffffff ;  /* 0xffffffff1d087836 */ /* 0x002fe20000000000 */
[----:B------:R-:W-:Y:S01]  /*13b0*/  SHF.L.U32 R2, R26, R31, RZ ;  /* 0x0000001f1a027219 */ /* 0x000fe200000006ff */
[----:B------:R-:W-:Y:S01]  /*13c0*/  @P1 IMAD R21, R25, R20, R6 ;  /* 0x0000001419151224 */ /* 0x000fe200078e0206 */
[----:B------:R-:W-:Y:S01]  /*13d0*/  LOP3.LUT R15, R34, R15, RZ, 0xc0, !PT ;  /* 0x0000000f220f7212 */ /* 0x000fe200078ec0ff */
[----:B------:R-:W-:Y:S01]  /*13e0*/  IMAD.MOV R9, RZ, RZ, -R7 ;  /* 0x000000ffff097224 */ /* 0x000fe200078e0a07 */
[----:B------:R-:W-:-:S03]  /*13f0*/  LOP3.LUT R8, R27, R8, RZ, 0xc0, !PT ;  /* 0x000000081b087212 */ /* 0x000fc600078ec0ff */
[----:B------:R-:W-:Y:S02]  /*1400*/  IMAD R6, R2, R7, R15 ;  /* 0x0000000702067224 */ /* 0x000fe400078e020f */
[----:B0-----:R-:W-:Y:S02]  /*1410*/  IMAD R2, R9, R24, R36 ;  /* 0x0000001809027224 */ /* 0x001fe400078e0224 */
[----:B---3--:R-:W-:Y:S02]  /*1420*/  IMAD R19, R6, R28, R21 ;  /* 0x0000001c06137224 */ /* 0x008fe400078e0215 */
[----:B------:R-:W-:Y:S02]  /*1430*/  IMAD R2, R2, R29, R8 ;  /* 0x0000001d02027224 */ /* 0x000fe400078e0208 */
[----:B------:R-:W-:-:S03]  /*1440*/  IMAD.MOV.U32 R6, RZ, RZ, 0x1 ;  /* 0x00000001ff067424 */ /* 0x000fc600078e00ff */
[----:B------:R-:W-:Y:S02]  /*1450*/  SEL R22, R2, R19, !P1 ;  /* 0x0000001302167207 */ /* 0x000fe40004800000 */
[----:B------:R-:W-:Y:S01]  /*1460*/  SEL R19, R19, R2, !P1 ;  /* 0x0000000213137207 */ /* 0x000fe20004800000 */
[----:B------:R-:W-:Y:S01]  /*1470*/  IMAD.MOV.U32 R2, RZ, RZ, R30 ;  /* 0x000000ffff027224 */ /* 0x000fe200078e001e */
[----:B------:R-:W-:-:S07]  /*1480*/  PRMT R8, R6, 0x7610, R8 ;  /* 0x0000761006087816 */ /* 0x000fce0000000008 */
.L_x_13:
[----:B------:R-:W-:Y:S05]  /*1490*/  @!P2 BRA `(.L_x_16) ;  /* 0x00000000000ca947 */ /* 0x000fea0003800000 */
[----:B------:R-:W-:Y:S01]  /*14a0*/  UCGABAR_WAIT ;  /* 0x0000000000007dc7 */ /* 0x000fe20008000000 */
[----:B------:R-:W-:Y:S01]  /*14b0*/  CCTL.IVALL ;  /* 0x00000000ff00798f */ /* 0x000fe20002000000 */
[----:B------:R-:W-:Y:S05]  /*14c0*/  BRA `(.L_x_17) ;  /* 0x0000000000047947 */ /* 0x000fea0003800000 */
.L_x_16:
[----:B------:R-:W-:Y:S06]  /*14d0*/  BAR.SYNC.DEFER_BLOCKING 0x0 ;  /* 0x0000000000007b1d */ /* 0x000fec0000010000 */
.L_x_17:
[----:B------:R-:W-:Y:S05]  /*14e0*/  @!P4 BRA `(.L_x_18) ;  /* 0x0000008c00fcc947 */ /* 0x000fea0003800000 */
[----:B------:R-:W-:-:S13]  /*14f0*/  ISETP.GT.U32.AND P0, PT, R35, 0x1, PT ;  /* 0x000000012300780c */ /* 0x000fda0003f04070 */
[----:B------:R-:W-:Y:S05]  /*1500*/  @P0 EXIT ;  /* 0x000000000000094d */ /* 0x000fea0003800000 */
.L_x_19:
[----:B------:R-:W-:-:S08]  /*1510*/  NOP ;  /* 0x0000000000007918 */ /* 0x000fd00000000000 */
[----:B------:R-:W1:Y:S02]  /*1520*/  USETMAXREG.TRY_ALLOC.CTAPOOL UP0, 0xe8 ;  /* 0x000000e8000079c8 */ /* 0x000e640008000600 */
[----:B-1----:R-:W-:-:S13]  /*1530*/  PLOP3.LUT P0, PT, PT, PT, UP0, 0x80, 0x0 ;  /* 0x000000000000781c */ /* 0x002fda0003f0f008 */
[----:B------:R-:W-:Y:S05]  /*1540*/  @!P0 BRA `(.L_x_19) ;  /* 0xfffffffc00f08947 */ /* 0x000fea000383ffff */
[----:B------:R-:W-:-:S13]  /*1550*/  LOP3.LUT P0, RZ, R8, 0xff, RZ, 0xc0, !PT ;  /* 0x000000ff08ff7812 */ /* 0x000fda000780c0ff */
[----:B------:R-:W-:Y:S05]  /*1560*/  @!P0 EXIT ;  /* 0x000000000000894d */ /* 0x000fea0003800000 */
[----:B------:R-:W1:Y:S01]  /*1570*/  S2UR UR4, SR_CgaCtaId ;  /* 0x00000000000479c3 */ /* 0x000e620000008800 */
[----:B------:R-:W-:Y:S01]  /*1580*/  VIADD R14, R14, 0xffffffff ;  /* 0xffffffff0e0e7836 */ /* 0x000fe20000000000 */
[CC--:B------:R-:W-:Y:S01]  /*1590*/  LEA.HI R4, R0.reuse, R3.reuse, RZ, 0x2 ;  /* 0x0000000300047211 */ /* 0x0c0fe200078f10ff */
[----:B------:R-:W-:Y:S01]  /*15a0*/  UMOV UR41, 0x400 ;  /* 0x0000040000297882 */ /* 0x000fe20000000000 */
[----:B------:R-:W-:Y:S01]  /*15b0*/  LEA.HI R0, R0, R3, RZ, 0x5 ;  /* 0x0000000300007211 */ /* 0x000fe200078f28ff */
[----:B------:R-:W-:Y:S01]  /*15c0*/  UISETP.LT.AND UP0, UPT, UR40, 0x1, UPT ;  /* 0x000000012800788c */ /* 0x000fe2000bf01270 */
[----:B------:R-:W-:Y:S01]  /*15d0*/  R2UR UR42, R14 ;  /* 0x000000000e2a72ca */ /* 0x000fe200000e0000 */
[----:B------:R-:W-:Y:S01]  /*15e0*/  USHF.L.U32 UR44, UR40, 0x1, URZ ;  /* 0x00000001282c7899 */ /* 0x000fe2000800063f */
[--C-:B------:R-:W-:Y:S01]  /*15f0*/  SHF.R.S32.HI R156, RZ, 0x2, R4.reuse ;  /* 0x00000002ff9c7819 */ /* 0x100fe20000011404 */
[----:B------:R-:W-:Y:S01]  /*1600*/  USEL UR43, UR40, 0x1, UP0 ;  /* 0x00000001282b7887 */ /* 0x000fe20008000000 */
[----:B------:R-:W-:-:S02]  /*1610*/  SHF.R.S32.HI R5, RZ, 0x1f, R4 ;  /* 0x0000001fff057819 */ /* 0x000fc40000011404 */
[----:B------:R-:W-:Y:S01]  /*1620*/  LOP3.LUT R158, R4, 0xfffffffc, RZ, 0xc0, !PT ;  /* 0xfffffffc049e7812 */ /* 0x000fe200078ec0ff */
[----:B------:R-:W-:Y:S01]  /*1630*/  UIADD3 UR43, -UR43, UR40, URZ ;  /* 0x000000282b2b7290 */ /* 0x000fe2000fffe13f */
[----:B------:R-:W-:Y:S02]  /*1640*/  LEA.HI R5, R5, R156, RZ, 0x3 ;  /* 0x0000009c05057211 */ /* 0x000fe400078f18ff */
[----:B------:R-:W-:Y:S01]  /*1650*/  ISETP.NE.AND P0, PT, R14, RZ, PT ;  /* 0x000000ff0e00720c */ /* 0x000fe20003f05270 */
[----:B------:R-:W-:Y:S01]  /*1660*/  IMAD.IADD R158, R3, 0x1, -R158 ;  /* 0x00000001039e7824 */ /* 0x000fe200078e0a9e */
[----:B------:R-:W-:Y:S01]  /*1670*/  LOP3.LUT R5, R5, 0xfffffff8, RZ, 0xc0, !PT ;  /* 0xfffffff805057812 */ /* 0x000fe200078ec0ff */
[----:B------:R-:W-:Y:S01]  /*1680*/  USHF.L.U32 UR42, UR42, 0x3, URZ ;  /* 0x000000032a2a7899 */ /* 0x000fe2000800063f */
[----:B------:R-:W-:Y:S02]  /*1690*/  LOP3.LUT R174, R16, 0x1, RZ, 0xfc, !PT ;  /* 0x0000000110ae7812 */ /* 0x000fe400078efcff */
[----:B------:R-:W-:Y:S01]  /*16a0*/  SEL R175, RZ, 0x1, P0 ;  /* 0x00000001ffaf7807 */ /* 0x000fe20000000000 */
[----:B------:R-:W-:Y:S01]  /*16b0*/  IMAD.IADD R156, R156, 0x1, -R5 ;  /* 0x000000019c9c7824 */ /* 0x000fe200078e0a05 */
[----:B-1----:R-:W-:Y:S01]  /*16c0*/  ULEA UR41, UR4, UR41, 0x18 ;  /* 0x0000002904297291 */ /* 0x002fe2000f8ec03f */
[----:B------:R-:W-:Y:S01]  /*16d0*/  SHF.R.S32.HI R5, RZ, 0x5, R0 ;  /* 0x00000005ff057819 */ /* 0x000fe20000011400 */
[----:B------:R-:W-:Y:S01]  /*16e0*/  IMAD.U32 R160, RZ, RZ, UR42 ;  /* 0x0000002affa07e24 */ /* 0x000fe2000f8e00ff */
[----:B------:R-:W-:Y:S01]  /*16f0*/  ULDC UR4, c[0x0][0x284] ;  /* 0x0000a10000047ab9 */ /* 0x000fe20000000800 */
[----:B------:R-:W-:Y:S01]  /*1700*/  UIADD3 UR45, UR41, 0xc0, URZ ;  /* 0x000000c0292d7890 */ /* 0x000fe2000fffe03f */
[--C-:B------:R-:W-:Y:S01]  /*1710*/  SHF.R.S32.HI R157, RZ, 0x1f, R156.reuse ;  /* 0x0000001fff9d7819 */ /* 0x100fe2000001149c */
[----:B------:R-:W-:Y:S01]  /*1720*/  IMAD R163, R5, -0x10, -R156 ;  /* 0xfffffff005a37824 */ /* 0x000fe200078e0a9c */
[----:B------:R-:W-:-:S02]  /*1730*/  LOP3.LUT R162, R160, 0x8, RZ, 0xc0, !PT ;  /* 0x00000008a0a27812 */ /* 0x000fc400078ec0ff */
[----:B------:R-:W-:Y:S01]  /*1740*/  LOP3.LUT R160, R160, 0x8, RZ, 0xc, !PT ;  /* 0x00000008a0a07812 */ /* 0x000fe200078e0cff */
[----:B------:R-:W-:Y:S01]  /*1750*/  IMAD.U32 R159, RZ, RZ, UR45 ;  /* 0x0000002dff9f7e24 */ /* 0x000fe2000f8e00ff */
[----:B------:R-:W-:Y:S01]  /*1760*/  LOP3.LUT R162, R162, 0x18, RZ, 0x3c, !PT ;  /* 0x00000018a2a27812 */ /* 0x000fe200078e3cff */
[----:B------:R-:W-:-:S04]  /*1770*/  IMAD.WIDE R156, R5, 0x10, R156 ;  /* 0x00000010059c7825 */ /* 0x000fc800078e029c */
[----:B------:R-:W-:Y:S02]  /*1780*/  VIADD R161, R159, UR42 ;  /* 0x0000002a9fa17c36 */ /* 0x000fe40008000000 */
[----:B------:R-:W-:-:S07]  /*1790*/  VIADD R163, R163, UR4 ;  /* 0x00000004a3a37c36 */ /* 0x000fce0008000000 */
.L_x_295:
[----:B------:R-:W-:Y:S01]  /*17a0*/  SHF.L.U32 R0, R175, 0x1f, RZ ;  /* 0x0000001faf007819 */ /* 0x000fe200000006ff */
[----:B------:R-:W-:Y:S02]  /*17b0*/  ULDC UR4, c[0x0][0x28c] ;  /* 0x0000a30000047ab9 */ /* 0x000fe40000000800 */
[----:B------:R-:W-:Y:S01]  /*17c0*/  ISETP.LT.AND P1, PT, RZ, UR4, PT ;  /* 0x00000004ff007c0c */ /* 0x000fe2000bf21270 */
[----:B------:R-:W1:Y:S02]  /*17d0*/  SYNCS.PHASECHK.TRANS64.TRYWAIT P0, [R159+UR42], R0 ;  /* 0x000000009f0075a7 */ /* 0x000e64000800016a */
[----:B-1-34-:R-:W-:Y:S10]  /*17e0*/  @!P0 BRA `(.L_x_20) ;  /* 0x000000a000508947 */ /* 0x01aff40003800000 */
.L_x_324:
[----:B------:R-:W-:Y:S05]  /*17f0*/  @P1 BRA `(.L_x_21) ;  /* 0x0000000000401947 */ /* 0x000fea0003800000 */
[----:B-1----:R-:W-:Y:S01]  /*1800*/  MOV R0, 0x0 ;  /* 0x0000000000007802 */ /* 0x002fe20000000f00 */
[----:B------:R-:W-:Y:S01]  /*1810*/  ULDC.64 UR4, c[0x4][0x68] ;  /* 0x01001a0000047ab9 */ /* 0x000fe20000000a00 */
[----:B------:R-:W-:Y:S01]  /*1820*/  ULDC.64 UR6, c[0x4][0x8] ;  /* 0x0100020000067ab9 */ /* 0x000fe20000000a00 */
[----:B------:R-:W-:Y:S01]  /*1830*/  IMAD.U32 R4, RZ, RZ, UR4 ;  /* 0x00000004ff047e24 */ /* 0x000fe2000f8e00ff */
[----:B------:R1:W2:Y:S01]  /*1840*/  LDC.64 R14, c[0x4][R0] ;  /* 0x01000000000e7b82 */ /* 0x0002a20000000a00 */
[----:B------:R-:W-:Y:S01]  /*1850*/  IMAD.U32 R5, RZ, RZ, UR5 ;  /* 0x00000005ff057e24 */ /* 0x000fe2000f8e00ff */
[----:B------:R-:W-:Y:S01]  /*1860*/  ULDC.64 UR4, c[0x4][0x70] ;  /* 0x01001c0000047ab9 */ /* 0x000fe20000000a00 */
[----:B------:R-:W-:Y:S02]  /*1870*/  IMAD.U32 R10, RZ, RZ, UR6 ;  /* 0x00000006ff0a7e24 */ /* 0x000fe4000f8e00ff */
[----:B------:R-:W-:Y:S02]  /*1880*/  IMAD.U32 R6, RZ, RZ, UR4 ;  /* 0x00000004ff067e24 */ /* 0x000fe4000f8e00ff */
[----:B------:R-:W-:-:S02]  /*1890*/  IMAD.U32 R7, RZ, RZ, UR5 ;  /* 0x00000005ff077e24 */ /* 0x000fc4000f8e00ff */
[----:B------:R-:W-:Y:S02]  /*18a0*/  IMAD.U32 R11, RZ, RZ, UR7 ;  /* 0x00000007ff0b7e24 */ /* 0x000fe4000f8e00ff */
[----:B------:R-:W-:Y:S02]  /*18b0*/  IMAD.MOV.U32 R8, RZ, RZ, 0x1e1 ;  /* 0x000001e1ff087424 */ /* 0x000fe400078e00ff */
[----:B0-----:R-:W-:Y:S02]  /*18c0*/  IMAD.MOV.U32 R12, RZ, RZ, 0x1 ;  /* 0x00000001ff0c7424 */ /* 0x001fe400078e00ff */
[----:B-1----:R-:W-:-:S07]  /*18d0*/  IMAD.MOV.U32 R13, RZ, RZ, RZ ;  /* 0x000000ffff0d7224 */ /* 0x002fce00078e00ff */
[----:B------:R-:W-:-:S07]  /*18e0*/  LEPC R20, `(.L_x_21) ;  /* 0x000000001014794e */ /* 0x000fce0000000000 */
[----:B--2--5:R-:W-:Y:S05]  /*18f0*/  CALL.ABS.NOINC R14 ;  /* 0x000000000e007343 */ /* 0x024fea0003c00000 */
.L_x_21:
[----:B------:R-:W-:-:S13]  /*1900*/  ISETP.NE.AND P0, PT, R174, 0x3, PT ;  /* 0x00000003ae00780c */ /* 0x000fda0003f05270 */
[----:B------:R-:W-:Y:S05]  /*1910*/  @!P0 BRA `(.L_x_22) ;  /* 0x0000000000048947 */ /* 0x000fea0003800000 */
[----:B------:R-:W-:Y:S01]  /*1920*/  BPT.TRAP 0x1 ;  /* 0x000000040000795c */ /* 0x000fe20000300000 */
.L_x_22:
[----:B------:R-:W-:Y:S02]  /*1930*/  IMAD.U32 R3, RZ, RZ, UR39 ;  /* 0x00000027ff037e24 */ /* 0x000fe4000f8e00ff */
[----:B-1----:R-:W-:-:S03]  /*1940*/  IMAD.U32 R0, RZ, RZ, UR38 ;  /* 0x00000026ff007e24 */ /* 0x002fc6000f8e00ff */
[----:B------:R-:W-:Y:S02]  /*1950*/  LEA R3, R3, UR41, 0x3 ;  /* 0x0000002903037c11 */ /* 0x000fe4000f8e18ff */
[----:B------:R-:W-:-:S04]  /*1960*/  SHF.L.U32 R0, R0, 0x1f, RZ ;  /* 0x0000001f00007819 */ /* 0x000fc800000006ff */
[----:B------:R1:W2:Y:S01]  /*1970*/  SYNCS.PHASECHK.TRANS64.TRYWAIT P1, [R3+URZ], R0 ;  /* 0x00000000030075a7 */ /* 0x0002a2000802017f */
[----:B------:R-:W-:Y:S05]  /*1980*/  @!P0 BRA `(.L_x_23) ;  /* 0x0000000000048947 */ /* 0x000fea0003800000 */
[----:B------:R-:W-:Y:S01]  /*1990*/  BPT.TRAP 0x1 ;  /* 0x000000040000795c */ /* 0x000fe20000300000 */
.L_x_23:
[----:B------:R-:W-:-:S05]  /*19a0*/  IMAD.U32 R4, RZ, RZ, UR43 ;  /* 0x0000002bff047e24 */ /* 0x000fca000f8e00ff */
[----:B------:R-:W-:Y:S01]  /*19b0*/  ISETP.GE.AND P2, PT, R4, 0x1, PT ;  /* 0x000000010400780c */ /* 0x000fe20003f46270 */
[----:B--2---:R-:W-:-:S12]  /*19c0*/  @P1 BRA `(.L_x_24) ;  /* 0x0000000000081947 */ /* 0x004fd80003800000 */
[----:B------:R-:W2:Y:S02]  /*19d0*/  SYNCS.PHASECHK.TRANS64.TRYWAIT P1, [R3+URZ], R0 ;  /* 0x00000000030075a7 */ /* 0x000ea4000802017f */
[----:B--2---:R-:W-:Y:S05]  /*19e0*/  @!P1 BRA `(.L_x_25) ;  /* 0x0000009c00e49947 */ /* 0x004fea0003800000 */
.L_x_24:
[----:B------:R-:W-:Y:S05]  /*19f0*/  WARPSYNC.ALL ;  /* 0x0000000000007948 */ /* 0x000fea0003800000 */
[----:B------:R-:W-:Y:S01]  /*1a00*/  UIADD3 UR4, UR41, 0x180, URZ ;  /* 0x0000018029047890 */ /* 0x000fe2000fffe03f */
[----:B------:R-:W-:Y:S01]  /*1a10*/  WARPGROUP.ARRIVE ;  /* 0x00000000000079c5 */ /* 0x000fe20000000000 */
[----:B------:R-:W-:Y:S02]  /*1a20*/  UIADD3 UR5, UR41, 0xb180, URZ ;  /* 0x0000b18029057890 */ /* 0x000fe4000fffe03f */
[----:B------:R-:W-:Y:S02]  /*1a30*/  USHF.R.U32.HI UR4, URZ, 0x4, UR4 ;  /* 0x000000043f047899 */ /* 0x000fe40008011604 */
[----:B------:R-:W-:-:S02]  /*1a40*/  USHF.R.U32.HI UR5, URZ, 0x4, UR5 ;  /* 0x000000043f057899 */ /* 0x000fc40008011605 */
[----:B------:R-:W-:Y:S02]  /*1a50*/  ULOP3.LUT UR4, UR4, 0x3fff, URZ, 0xc0, !UPT ;  /* 0x00003fff04047892 */ /* 0x000fe4000f8ec03f */
[----:B------:R-:W-:Y:S02]  /*1a60*/  ULOP3.LUT UR5, UR5, 0x3fff, URZ, 0xc0, !UPT ;  /* 0x00003fff05057892 */ /* 0x000fe4000f8ec03f */
[----:B------:R-:W-:Y:S02]  /*1a70*/  ULOP3.LUT UR10, UR4, 0x10000, URZ, 0xfc, !UPT ;  /* 0x00010000040a7892 */ /* 0x000fe4000f8efc3f */
[----:B------:R-:W-:Y:S02]  /*1a80*/  ULOP3.LUT UR9, UR5, 0x10000, URZ, 0xfc, !UPT ;  /* 0x0001000005097892 */ /* 0x000fe4000f8efc3f */
[----:B------:R-:W-:Y:S02]  /*1a90*/  ULEA UR4, UR39, UR10, 0x8 ;  /* 0x0000000a27047291 */ /* 0x000fe4000f8e403f */
[----:B------:R-:W-:Y:S01]  /*1aa0*/  ULEA UR6, UR39, UR9, 0xa ;  /* 0x0000000927067291 */ /* 0x000fe2000f8e503f */
[----:B------:R-:W-:Y:S01]  /*1ab0*/  UMOV UR5, 0x80000020 ;  /* 0x8000002000057882 */ /* 0x000fe20000000000 */
[----:B------:R-:W-:-:S07]  /*1ac0*/  UMOV UR7, 0x80000020 ;  /* 0x8000002000077882 */ /* 0x000fce0000000000 */
[----:B------:R-:W-:Y:S01]  /*1ad0*/  HGMMA.64x256x16.F32.BF16 R24, gdesc[UR4], RZ, !UPT, gsb0 ;  /* 0x03e00000041879f0 */ /* 0x000fe2000c0018ff */
[----:B------:R-:W-:Y:S02]  /*1ae0*/  UIADD3 UR4, UR4, 0x2, URZ ;  /* 0x0000000204047890 */ /* 0x000fe4000fffe03f */
[----:B------:R-:W-:Y:S01]  /*1af0*/  UIADD3 UR6, UR6, 0x2, URZ ;  /* 0x0000000206067890 */ /* 0x000fe2000fffe03f */
[----:B------:R-:W-:Y:S01]  /*1b00*/  UMOV UR5, 0x80000020 ;  /* 0x8000002000057882 */ /* 0x000fe20000000000 */
[----:B------:R-:W-:Y:S01]  /*1b10*/  UMOV UR7, 0x80000020 ;  /* 0x8000002000077882 */ /* 0x000fe20000000000 */
[----:B------:R-:W-:Y:S02]  /*1b20*/  WARPGROUP.DEPBAR.LE gsb0, 0x0 ;  /* 0x00008000000079c5 */ /* 0x000fe40000010000 */
[----:B------:R-:W-:-:S15]  /*1b30*/  WARPGROUP.ARRIVE ;  /* 0x00000000000079c5 */ /* 0x000fde0000000000 */
[----:B------:R-:W-:-:S05]  /*1b40*/  NOP ;  /* 0x0000000000007918 */ /* 0x000fca0000000000 */
[----:B------:R-:W-:Y:S03]  /*1b50*/  HGMMA.64x256x16.F32.BF16 R24, gdesc[UR4], R24, gsb0 ;  /* 0x03e00000041879f0 */ /* 0x000fe60008001818 */
[----:B------:R-:W-:Y:S02]  /*1b60*/  WARPGROUP.DEPBAR.LE gsb0, 0x0 ;  /* 0x00008000000079c5 */ /* 0x000fe40000010000 */
[----:B------:R-:W-:Y:S05]  /*1b70*/  @!P2 BRA `(.L_x_26) ;  /* 0x0000000000d8a947 */ /* 0x000fea0003800000 */
[----:B------:R-:W-:Y:S01]  /*1b80*/  UIADD3 UR4, UR39, 0x1, URZ ;  /* 0x0000000127047890 */ /* 0x000fe2000fffe03f */
[----:B-12---:R-:W-:Y:S02]  /*1b90*/  IMAD.U32 R0, RZ, RZ, UR43 ;  /* 0x0000002bff007e24 */ /* 0x006fe4000f8e00ff */
[----:B------:R-:W-:Y:S01]  /*1ba0*/  IMAD.U32 R3, RZ, RZ, UR39 ;  /* 0x00000027ff037e24 */ /* 0x000fe2000f8e00ff */
[----:B------:R-:W-:-:S04]  /*1bb0*/  UISETP.NE.AND UP0, UPT, UR4, 0xb, UPT ;  /* 0x0000000b0400788c */ /* 0x000fc8000bf05270 */
[----:B------:R-:W-:Y:S02]  /*1bc0*/  USEL UR5, URZ, 0x1, UP0 ;  /* 0x000000013f057887 */ /* 0x000fe40008000000 */
[----:B------:R-:W-:Y:S02]  /*1bd0*/  USEL UR8, UR4, URZ, UP0 ;  /* 0x0000003f04087287 */ /* 0x000fe40008000000 */
[----:B------:R-:W-:-:S06]  /*1be0*/  ULOP3.LUT UR5, UR38, UR5, URZ, 0x3c, !UPT ;  /* 0x0000000526057292 */ /* 0x000fcc000f8e3c3f */
[----:B------:R-:W-:-:S07]  /*1bf0*/  IMAD.U32 R6, RZ, RZ, UR5 ;  /* 0x00000005ff067e24 */ /* 0x000fce000f8e00ff */
.L_x_33:
[----:B------:R-:W-:Y:S05]  /*1c00*/  @!P0 BRA `(.L_x_27) ;  /* 0x0000000000048947 */ /* 0x000fea0003800000 */
[----:B------:R-:W-:Y:S01]  /*1c10*/  BPT.TRAP 0x1 ;  /* 0x000000040000795c */ /* 0x000fe20000300000 */
.L_x_27:
[----:B------:R-:W-:Y:S01]  /*1c20*/  ULEA UR4, UR8, UR41, 0x3 ;  /* 0x0000002908047291 */ /* 0x000fe2000f8e183f */
[----:B------:R-:W-:-:S08]  /*1c30*/  SHF.L.U32 R4, R6, 0x1f, RZ ;  /* 0x0000001f06047819 */ /* 0x000fd000000006ff */
[----:B------:R1:W2:Y:S01]  /*1c40*/  SYNCS.PHASECHK.TRANS64.TRYWAIT P1, [UR4], R4 ;  /* 0x00000004ff0075a7 */ /* 0x0002a20008020144 */
[----:B------:R-:W-:Y:S05]  /*1c50*/  @!P0 BRA `(.L_x_28) ;  /* 0x0000000000048947 */ /* 0x000fea0003800000 */
[----:B------:R-:W-:Y:S01]  /*1c60*/  BPT.TRAP 0x1 ;  /* 0x000000040000795c */ /* 0x000fe20000300000 */
.L_x_28:
[----:B--2---:R-:W-:Y:S05]  /*1c70*/  @P1 BRA `(.L_x_29) ;  /* 0x0000000000081947 */ /* 0x004fea0003800000 */
[----:B------:R-:W2:Y:S02]  /*1c80*/  SYNCS.PHASECHK.TRANS64.TRYWAIT P1, [UR4], R4 ;  /* 0x00000004ff0075a7 */ /* 0x000ea40008020144 */
[----:B--2---:R-:W-:Y:S05]  /*1c90*/  @!P1 BRA `(.L_x_30) ;  /* 0x0000009c004c9947 */ /* 0x004fea0003800000 */
.L_x_29:
[----:B------:R-:W-:Y:S01]  /*1ca0*/  ULEA UR4, UR8, UR10, 0x8 ;  /* 0x0000000a08047291 */ /* 0x000fe2000f8e403f */
[----:B------:R-:W-:Y:S01]  /*1cb0*/  WARPGROUP.ARRIVE ;  /* 0x00000000000079c5 */ /* 0x000fe20000000000 */
[----:B------:R-:W-:Y:S01]  /*1cc0*/  ULEA UR6, UR8, UR9, 0xa ;  /* 0x0000000908067291 */ /* 0x000fe2000f8e503f */
[----:B------:R-:W-:Y:S01]  /*1cd0*/  UMOV UR5, 0x80000020 ;  /* 0x8000002000057882 */ /* 0x000fe20000000000 */
[----:B------:R-:W-:-:S07]  /*1ce0*/  UMOV UR7, 0x80000020 ;  /* 0x8000002000077882 */ /* 0x000fce0000000000 */
[----:B------:R-:W-:Y:S01]  /*1cf0*/  HGMMA.64x256x16.F32.BF16 R24, gdesc[UR4], R24, gsb0 ;  /* 0x03e00000041879f0 */ /* 0x000fe20008001818 */
        /* <DEDUP_REMOVED lines=10> */
[----:B------:R-:W-:Y:S01]  /*1da0*/  BPT.TRAP 0x1 ;  /* 0x000000040000795c */ /* 0x000fe20000300000 */
.L_x_31:
[----:B------:R-:W-:-:S13]  /*1db0*/  ISETP.NE.AND P1, PT, R153, RZ, PT ;  /* 0x000000ff9900720c */ /* 0x000fda0003f25270 */
[----:B-12---:R-:W-:-:S05]  /*1dc0*/  @P1 LEA R4, R3, UR41, 0x3 ;  /* 0x0000002903041c11 */ /* 0x006fca000f8e18ff */
[----:B------:R-:W-:-:S05]  /*1dd0*/  @P1 VIADD R5, R4, 0x58 ;  /* 0x0000005804051836 */ /* 0x000fca0000000000 */
[----:B------:R-:W-:-:S04]  /*1de0*/  @P1 PRMT R5, R152, 0x654, R5 ;  /* 0x0000065498051816 */ /* 0x000fc80000000005 */
[----:B------:R1:W-:Y:S01]  /*1df0*/  @P1 SYNCS.ARRIVE.TRANS64.RED.A1T0 RZ, [R5+URZ], RZ ;  /* 0x000000ff05ff19a7 */ /* 0x0003e2000810043f */
[----:B------:R-:W-:-:S13]  /*1e00*/  ISETP.GT.U32.AND P1, PT, R16, 0x1, PT ;  /* 0x000000011000780c */ /* 0x000fda0003f24070 */
[----:B-1----:R-:W-:Y:S05]  /*1e10*/  @P1 BRA `(.L_x_32) ;  /* 0x0000000000041947 */ /* 0x002fea0003800000 */
[----:B------:R-:W-:Y:S01]  /*1e20*/  BPT.TRAP 0x1 ;  /* 0x000000040000795c */ /* 0x000fe20000300000 */
.L_x_32:
[----:B------:R-:W-:Y:S01]  /*1e30*/  UIADD3 UR8, UR8, 0x1, URZ ;  /* 0x0000000108087890 */ /* 0x000fe2000fffe03f */
[C---:B------:R-:W-:Y:S01]  /*1e40*/  ISETP.GT.AND P2, PT, R0.reuse, 0x1, PT ;  /* 0x000000010000780c */ /* 0x040fe20003f44270 */
[----:B------:R-:W-:Y:S02]  /*1e50*/  VIADD R3, R3, 0x1 ;  /* 0x0000000103037836 */ /* 0x000fe40000000000 */
[----:B------:R-:W-:Y:S01]  /*1e60*/  UISETP.NE.AND UP0, UPT, UR8, 0xb, UPT ;  /* 0x0000000b0800788c */ /* 0x000fe2000bf05270 */
[----:B------:R-:W-:Y:S02]  /*1e70*/  VIADD R0, R0, 0xffffffff ;  /* 0xffffffff00007836 */ /* 0x000fe40000000000 */
[C---:B------:R-:W-:Y:S01]  /*1e80*/  ISETP.NE.AND P1, PT, R3.reuse, 0xb, PT ;  /* 0x0000000b0300780c */ /* 0x040fe20003f25270 */
[----:B------:R-:W-:Y:S02]  /*1e90*/  USEL UR4, URZ, 0x1, UP0 ;  /* 0x000000013f047887 */ /* 0x000fe40008000000 */
[----:B------:R-:W-:Y:S01]  /*1ea0*/  USEL UR8, UR8, URZ, UP0 ;  /* 0x0000003f08087287 */ /* 0x000fe20008000000 */
[----:B------:R-:W-:-:S03]  /*1eb0*/  SEL R3, R3, RZ, P1 ;  /* 0x000000ff03037207 */ /* 0x000fc60000800000 */
[----:B------:R-:W-:Y:S01]  /*1ec0*/  LOP3.LUT R6, R6, UR4, RZ, 0x3c, !PT ;  /* 0x0000000406067c12 */ /* 0x000fe2000f8e3cff */
[----:B------:R-:W-:Y:S07]  /*1ed0*/  @P2 BRA `(.L_x_33) ;  /* 0xfffffffc00482947 */ /* 0x000fee000383ffff */
.L_x_26:
[----:B-12---:R-:W1:Y:S01]  /*1ee0*/  LDC R0, c[0x0][0x28c] ;  /* 0x0000a300ff007b82 */ /* 0x006e620000000800 */
[----:B------:R2:W-:Y:S01]  /*1ef0*/  SYNCS.ARRIVE.TRANS64.A1T0 RZ, [R160+UR45], RZ ;  /* 0x000000ffa0ff79a7 */ /* 0x0005e2000810002d */
[----:B-1----:R-:W-:-:S13]  /*1f00*/  ISETP.GE.AND P1, PT, R0, 0x1, PT ;  /* 0x000000010000780c */ /* 0x002fda0003f26270 */
[----:B--2---:R-:W-:Y:S05]  /*1f10*/  @!P1 BRA `(.L_x_34) ;  /* 0x0000000000449947 */ /* 0x004fea0003800000 */
[----:B------:R-:W-:Y:S05]  /*1f20*/  @!P0 BRA `(.L_x_35) ;  /* 0x0000000000048947 */ /* 0x000fea0003800000 */
[----:B------:R-:W-:Y:S01]  /*1f30*/  BPT.TRAP 0x1 ;  /* 0x000000040000795c */ /* 0x000fe20000300000 */
.L_x_35:
[----:B------:R-:W-:-:S13]  /*1f40*/  ISETP.NE.AND P0, PT, R153, RZ, PT ;  /* 0x000000ff9900720c */ /* 0x000fda0003f05270 */
[----:B------:R-:W-:-:S05]  /*1f50*/  VOTEU.ANY UP0, P0 ;  /* 0x00000000003f7886 */ /* 0x000fca0000000100 */
[----:B------:R-:W-:-:S06]  /*1f60*/  @UP0 UIADD3 UR4, UR43, UR39, URZ ;  /* 0x000000272b040290 */ /* 0x000fcc000fffe03f */
[----:B------:R-:W-:Y:S02]  /*1f70*/  IMAD.U32 R4, RZ, RZ, UR4 ;  /* 0x00000004ff047e24 */ /* 0x000fe4000f8e00ff */
[----:B------:R-:W-:Y:S02]  /*1f80*/  IMAD.U32 R3, RZ, RZ, UR4 ;  /* 0x00000004ff037e24 */ /* 0x000fe4000f8e00ff */
[----:B------:R-:W-:-:S05]  /*1f90*/  @P0 IMAD.WIDE.U32 R4, R4, -0x45d1745d, RZ ;  /* 0xba2e8ba304040825 */ /* 0x000fca00078e00ff */
[----:B------:R-:W-:-:S05]  /*1fa0*/  @P0 SHF.R.U32.HI R0, RZ, 0x3, R5 ;  /* 0x00000003ff000819 */ /* 0x000fca0000011605 */
[----:B------:R-:W-:-:S05]  /*1fb0*/  @P0 IMAD R0, R0, -0xb, R3 ;  /* 0xfffffff500000824 */ /* 0x000fca00078e0203 */
[----:B------:R-:W-:-:S05]  /*1fc0*/  @P0 LEA R0, R0, UR41, 0x3 ;  /* 0x0000002900000c11 */ /* 0x000fca000f8e18ff */
[----:B------:R-:W-:-:S05]  /*1fd0*/  @P0 VIADD R3, R0, 0x58 ;  /* 0x0000005800030836 */ /* 0x000fca0000000000 */
[----:B------:R-:W-:-:S04]  /*1fe0*/  @P0 PRMT R3, R152, 0x654, R3 ;  /* 0x0000065498030816 */ /* 0x000fc80000000003 */
[----:B------:R1:W-:Y:S01]  /*1ff0*/  @P0 SYNCS.ARRIVE.TRANS64.RED.A1T0 RZ, [R3+URZ], RZ ;  /* 0x000000ff03ff09a7 */ /* 0x0003e2000810043f */
[----:B------:R-:W-:-:S13]  /*2000*/  ISETP.GT.U32.AND P0, PT, R16, 0x1, PT ;  /* 0x000000011000780c */ /* 0x000fda0003f04070 */
[----:B-1----:R-:W-:Y:S05]  /*2010*/  @P0 BRA `(.L_x_34) ;  /* 0x0000000000040947 */ /* 0x002fea0003800000 */
[----:B------:R-:W-:Y:S01]  /*2020*/  BPT.TRAP 0x1 ;  /* 0x000000040000795c */ /* 0x000fe20000300000 */
.L_x_34:
[----:B------:R-:W-:Y:S01]  /*2030*/  SHF.L.U32 R0, R175, 0x1f, RZ ;  /* 0x0000001faf007819 */ /* 0x000fe200000006ff */
[----:B------:R-:W-:Y:S01]  /*2040*/  UIADD3 UR39, UR44, UR39, URZ ;  /* 0x000000272c277290 */ /* 0x000fe2000fffe03f */
[----:B------:R-:W1:Y:S01]  /*2050*/  LDC R15, c[0x0][0x288] ;  /* 0x0000a200ff0f7b82 */ /* 0x000e620000000800 */
[----:B------:R-:W-:Y:S01]  /*2060*/  UISETP.GE.U32.AND UP1, UPT, UR44, 0xb, UPT ;  /* 0x0000000b2c00788c */ /* 0x000fe2000bf26070 */
[----:B------:R-:W-:Y:S01]  /*2070*/  IMAD.SHL.U32 R8, R158, 0x2, RZ ;  /* 0x000000029e087824 */ /* 0x000fe200078e00ff */
[----:B------:R-:W-:Y:S02]  /*2080*/  UISETP.GT.U32.AND UP0, UPT, UR39, 0xa, UPT ;  /* 0x0000000a2700788c */ /* 0x000fe4000bf04070 */
[----:B------:R-:W-:Y:S02]  /*2090*/  UIMAD.WIDE.U32 UR4, UR39, -0x45d1745d, URZ ;  /* 0xba2e8ba3270478a5 */ /* 0x000fe4000f8e003f */
[----:B------:R-:W-:Y:S01]  /*20a0*/  UISETP.LT.U32.AND UP0, UPT, UR44, 0xb, UP0 ;  /* 0x0000000b2c00788c */ /* 0x000fe20008701070 */
[----:B------:R-:W2:Y:S01]  /*20b0*/  SYNCS.PHASECHK.TRANS64.TRYWAIT P0, [R159+UR42+0x10], R0 ;  /* 0x000010009f0075a7 */ /* 0x000ea2000800016a */
[----:B------:R-:W-:Y:S01]  /*20c0*/  USHF.R.U32.HI UR4, URZ, 0x3, UR5 ;  /* 0x000000033f047899 */ /* 0x000fe20008011605 */
[----:B------:R-:W-:Y:S01]  /*20d0*/  SHF.R.S32.HI R9, RZ, 0x1f, R8 ;  /* 0x0000001fff097819 */ /* 0x000fe20000011408 */
[----:B------:R-:W-:-:S02]  /*20e0*/  USEL UR6, URZ, 0x1, !UP0 ;  /* 0x000000013f067887 */ /* 0x000fc4000c000000 */
[----:B------:R-:W-:Y:S02]  /*20f0*/  UIMAD UR39, UR4, -0xb, UR39 ;  /* 0xfffffff5042778a4 */ /* 0x000fe4000f8e0227 */
[----:B------:R-:W-:-:S04]  /*2100*/  ULOP3.LUT UR38, UR38, UR6, URZ, 0x3c, !UPT ;  /* 0x0000000626267292 */ /* 0x000fc8000f8e3c3f */
[----:B------:R-:W-:Y:S01]  /*2110*/  @UP1 ULOP3.LUT UR38, UR38, 0x1, UR4, 0x78, !UPT ;  /* 0x0000000126261892 */ /* 0x000fe2000f8e7804 */
[----:B-12---:R-:W-:Y:S11]  /*2120*/  @!P0 BRA `(.L_x_36) ;  /* 0x0000009800408947 */ /* 0x006ff60003800000 */
.L_x_325:
[----:B------:R-:W-:Y:S01]  /*2130*/  IMAD.SHL.U32 R14, R19, 0x40, RZ ;  /* 0x00000040130e7824 */ /* 0x000fe200078e00ff */
[----:B------:R-:W-:Y:S01]  /*2140*/  ULDC UR6, c[0x0][0x284] ;  /* 0x0000a10000067ab9 */ /* 0x000fe20000000800 */
[----:B0-----:R-:W-:Y:S01]  /*2150*/  IMAD.SHL.U32 R12, R22, 0x100, RZ ;  /* 0x00000100160c7824 */ /* 0x001fe200078e00ff */
[----:B------:R-:W-:Y:S01]  /*2160*/  SHF.R.S32.HI R165, RZ, 0x1f, R2 ;  /* 0x0000001fffa57819 */ /* 0x000fe20000011402 */
[----:B------:R-:W-:Y:S01]  /*2170*/  ULDC.64 UR4, c[0x0][0x5d0] ;  /* 0x0001740000047ab9 */ /* 0x000fe20000000a00 */
[----:B------:R-:W-:Y:S01]  /*2180*/  ISETP.GE.AND P0, PT, R14, UR6, PT ;  /* 0x000000060e007c0c */ /* 0x000fe2000bf06270 */
[----:B------:R-:W-:Y:S01]  /*2190*/  IMAD.WIDE.U32 R4, R2, UR4, R8 ;  /* 0x0000000402047c25 */ /* 0x000fe2000f8e0008 */
[----:B------:R-:W-:Y:S02]  /*21a0*/  SHF.R.S32.HI R13, RZ, 0x1f, R12 ;  /* 0x0000001fff0d7819 */ /* 0x000fe4000001140c */
[C---:B------:R-:W-:Y:S01]  /*21b0*/  ISETP.GE.OR P0, PT, R12.reuse, R15, P0 ;  /* 0x0000000f0c00720c */ /* 0x040fe20000706670 */
[----:B------:R-:W-:Y:S01]  /*21c0*/  IMAD R3, R165, UR4, RZ ;  /* 0x00000004a5037c24 */ /* 0x000fe2000f8e02ff */
[----:B------:R-:W-:-:S03]  /*21d0*/  IADD3 R6, P1, R12, R4, RZ ;  /* 0x000000040c067210 */ /* 0x000fc60007f3e0ff */
[----:B------:R-:W-:-:S05]  /*21e0*/  IMAD R3, R2, UR5, R3 ;  /* 0x0000000502037c24 */ /* 0x000fca000f8e0203 */
[----:B------:R-:W-:-:S03]  /*21f0*/  IADD3.X R7, R13, R5, R3, P1, !PT ;  /* 0x000000050d077210 */ /* 0x000fc60000ffe403 */
[----:B------:R-:W-:Y:S05]  /*2200*/  @P0 BRA `(.L_x_37) ;  /* 0x0000007c00040947 */ /* 0x000fea0003800000 */
[----:B------:R-:W0:Y:S01]  /*2210*/  LDC.64 R10, c[0x0][0x5c8] ;  /* 0x00017200ff0a7b82 */ /* 0x000e220000000a00 */
[----:B-----5:R-:W-:Y:S01]  /*2220*/  FSETP.NEU.AND P0, PT, R155, RZ, PT ;  /* 0x000000ff9b00720b */ /* 0x020fe20003f0d000 */
[----:B------:R-:W-:Y:S01]  /*2230*/  IMAD R3, R158, -0x2, R15 ;  /* 0xfffffffe9e037824 */ /* 0x000fe200078e020f */
[----:B------:R-:W-:Y:S01]  /*2240*/  BSSY B0, `(.L_x_37) ;  /* 0x00007bd000007945 */ /* 0x000fe20003800000 */
[----:B------:R-:W-:-:S04]  /*2250*/  IMAD.WIDE R166, R19, 0x40, R156 ;  /* 0x0000004013a67825 */ /* 0x000fc800078e029c */
[----:B-1----:R-:W-:Y:S02]  /*2260*/  IMAD.IADD R0, R3, 0x1, -R12 ;  /* 0x0000000103007824 */ /* 0x002fe400078e0a0c */
[----:B------:R-:W-:-:S03]  /*2270*/  IMAD.IADD R3, R163, 0x1, -R14 ;  /* 0x00000001a3037824 */ /* 0x000fc600078e0a0e */
[----:B------:R-:W-:-:S04]  /*2280*/  ISETP.GT.AND P2, PT, R0, RZ, PT ;  /* 0x000000ff0000720c */ /* 0x000fc80003f44270 */
[----:B------:R-:W-:Y:S01]  /*2290*/  ISETP.GT.AND P1, PT, R3, RZ, P2 ;  /* 0x000000ff0300720c */ /* 0x000fe20001724270 */
[-C--:B0-----:R-:W-:Y:S02]  /*22a0*/  IMAD R4, R167, R10.reuse, RZ ;  /* 0x0000000aa7047224 */ /* 0x081fe400078e02ff */
[----:B------:R-:W-:-:S04]  /*22b0*/  IMAD.WIDE.U32 R6, R166, R10, R6 ;  /* 0x0000000aa6067225 */ /* 0x000fc800078e0006 */
[----:B------:R-:W-:-:S04]  /*22c0*/  IMAD R5, R166, R11, R4 ;  /* 0x0000000ba6057224 */ /* 0x000fc800078e0204 */
[----:B------:R-:W-:Y:S01]  /*22d0*/  IMAD.IADD R179, R7, 0x1, R5 ;  /* 0x0000000107b37824 */ /* 0x000fe200078e0205 */
[----:B------:R-:W-:Y:S06]  /*22e0*/  @!P0 BRA `(.L_x_38) ;  /* 0x0000005400988947 */ /* 0x000fec0003800000 */
[----:B------:R-:W0:Y:S01]  /*22f0*/  LDC.64 R20, c[0x0][0x5b8] ;  /* 0x00016e00ff147b82 */ /* 0x000e220000000a00 */
[----:B------:R-:W-:-:S07]  /*2300*/  ULDC.64 UR4, c[0x0][0x5c0] ;  /* 0x0001700000047ab9 */ /* 0x000fce0000000a00 */
[----:B------:R-:W1:Y:S08]  /*2310*/  LDC.64 R168, c[0x0][0x5b0] ;  /* 0x00016c00ffa87b82 */ /* 0x000e700000000a00 */
[----:B------:R-:W2:Y:S01]  /*2320*/  LDC.64 R14, c[0x0][0x5a8] ;  /* 0x00016a00ff0e7b82 */ /* 0x000ea20000000a00 */
[-C--:B0-----:R-:W-:Y:S02]  /*2330*/  IMAD R7, R165, R20.reuse, RZ ;  /* 0x00000014a5077224 */ /* 0x081fe400078e02ff */
[----:B------:R-:W-:-:S04]  /*2340*/  IMAD.WIDE.U32 R4, R2, R20, R8 ;  /* 0x0000001402047225 */ /* 0x000fc800078e0008 */
[----:B------:R-:W-:Y:S01]  /*2350*/  IMAD R177, R2, R21, R7 ;  /* 0x0000001502b17224 */ /* 0x000fe200078e0207 */
[----:B------:R-:W-:Y:S01]  /*2360*/  IADD3 R164, P0, R12, R4, RZ ;  /* 0x000000040ca47210 */ /* 0x000fe20007f1e0ff */
[----:B-1----:R-:W-:-:S03]  /*2370*/  IMAD R4, R167, R168, RZ ;  /* 0x000000a8a7047224 */ /* 0x002fc600078e02ff */
[----:B------:R-:W-:Y:S01]  /*2380*/  IADD3.X R165, R13, R5, R177, P0, !PT ;  /* 0x000000050da57210 */ /* 0x000fe200007fe4b1 */
[C---:B------:R-:W-:Y:S02]  /*2390*/  IMAD R21, R166.reuse, R169, R4 ;  /* 0x000000a9a6157224 */ /* 0x040fe400078e0204 */
[----:B------:R-:W-:-:S04]  /*23a0*/  IMAD.WIDE.U32 R4, R166, R168, R164 ;  /* 0x000000a8a6047225 */ /* 0x000fc800078e00a4 */
[----:B------:R-:W-:Y:S01]  /*23b0*/  IMAD.IADD R5, R5, 0x1, R21 ;  /* 0x0000000105057824 */ /* 0x000fe200078e0215 */
[----:B--2---:R-:W-:-:S04]  /*23c0*/  LEA R170, P0, R4, R14, 0x1 ;  /* 0x0000000e04aa7211 */ /* 0x004fc800078008ff */
[----:B------:R-:W-:-:S05]  /*23d0*/  LEA.HI.X R171, R4, R15, R5, 0x1, P0 ;  /* 0x0000000f04ab7211 */ /* 0x000fca00000f0c05 */
[----:B------:R0:W2:Y:S01]  /*23e0*/  @P1 LDG.E.LTC128B.U16 R19, desc[UR36][R170.64] ;  /* 0x00000024aa131981 */ /* 0x0000a2000c1e1520 */
[----:B------:R-:W-:Y:S01]  /*23f0*/  IMAD.WIDE.U32 R4, R166, R168, R12 ;  /* 0x000000a8a6047225 */ /* 0x000fe200078e000c */
[----:B------:R-:W-:Y:S02]  /*2400*/  BSSY B1, `(.L_x_39) ;  /* 0x0000014000017945 */ /* 0x000fe40003800000 */
[----:B------:R-:W-:-:S04]  /*2410*/  IADD3 R172, P0, R8, R4, RZ ;  /* 0x0000000408ac7210 */ /* 0x000fc80007f1e0ff */
[----:B------:R-:W-:Y:S01]  /*2420*/  IADD3.X R173, R9, R21, R5, P0, !PT ;  /* 0x0000001509ad7210 */ /* 0x000fe200007fe405 */
[C---:B0-----:R-:W-:Y:S01]  /*2430*/  IMAD.SHL.U32 R170, R168.reuse, 0x8, RZ ;  /* 0x00000008a8aa7824 */ /* 0x041fe200078e00ff */
[----:B------:R-:W-:Y:S01]  /*2440*/  SHF.L.U64.HI R171, R168, 0x3, R169 ;  /* 0x00000003a8ab7819 */ /* 0x000fe200000102a9 */
[----:B------:R-:W-:-:S04]  /*2450*/  IMAD.WIDE.U32 R172, R2, R20, R172 ;  /* 0x0000001402ac7225 */ /* 0x000fc800078e00ac */
[----:B------:R-:W-:Y:S02]  /*2460*/  IMAD.IADD R7, R177, 0x1, R173 ;  /* 0x00000001b1077824 */ /* 0x000fe400078e02ad */
[----:B--2---:R-:W-:-:S04]  /*2470*/  IMAD.U32 R4, R19, 0x10000, RZ ;  /* 0x0001000013047824 */ /* 0x004fc800078e00ff */
[----:B------:R-:W-:Y:S01]  /*2480*/  FMUL R5, R4, R155 ;  /* 0x0000009b04057220 */ /* 0x000fe20000400000 */
[----:B------:R-:W-:-:S03]  /*2490*/  LEA R4, P0, R6, UR4, 0x1 ;  /* 0x0000000406047c11 */ /* 0x000fc6000f8008ff */
[----:B------:R-:W-:Y:S01]  /*24a0*/  FFMA R24, R24, R154, R5 ;  /* 0x0000009a18187223 */ /* 0x000fe20000000005 */
[----:B------:R-:W-:Y:S02]  /*24b0*/  LEA.HI.X R5, R6, UR5, R179, 0x1, P0 ;  /* 0x0000000506057c11 */ /* 0x000fe400080f0cb3 */
[----:B------:R-:W-:Y:S02]  /*24c0*/  ISETP.GT.AND P0, PT, R0, 0x1, PT ;  /* 0x000000010000780c */ /* 0x000fe40003f04270 */
[----:B------:R-:W-:Y:S02]  /*24d0*/  F2FP.BF16.F32.PACK_AB R24, RZ, R24 ;  /* 0x00000018ff18723e */ /* 0x000fe400000010ff */
[----:B------:R-:W-:Y:S02]  /*24e0*/  ISETP.GT.AND P3, PT, R3, RZ, P0 ;  /* 0x000000ff0300720c */ /* 0x000fe40000764270 */
[C---:B------:R-:W-:Y:S01]  /*24f0*/  LEA R6, P4, R172.reuse, R14, 0x1 ;  /* 0x0000000eac067211 */ /* 0x040fe200078808ff */
[----:B------:R0:W-:Y:S03]  /*2500*/  @P1 STG.E.U16 desc[UR36][R4.64], R24 ;  /* 0x0000001804001986 */ /* 0x0001e6000c101524 */
[----:B------:R-:W-:-:S07]  /*2510*/  LEA.HI.X R7, R172, R15, R7, 0x1, P4 ;  /* 0x0000000fac077211 */ /* 0x000fce00020f0c07 */
[----:B------:R-:W-:Y:S05]  /*2520*/  @!P3 BRA `(.L_x_40) ;  /* 0x000000000004b947 */ /* 0x000fea0003800000 */
[----:B------:R1:W5:Y:S02]  /*2530*/  LDG.E.LTC128B.U16 R19, desc[UR36][R6.64+0x2] ;  /* 0x0000022406137981 */ /* 0x000364000c1e1520 */
.L_x_40:
[----:B------:R-:W-:Y:S05]  /*2540*/  BSYNC B1 ;  /* 0x0000000000017941 */ /* 0x000fea0003800000 */
.L_x_39:
[----:B------:R-:W-:Y:S01]  /*2550*/  IMAD.WIDE.U32 R170, R166, R168, R170 ;  /* 0x000000a8a6aa7225 */ /* 0x000fe200078e00aa */
[----:B------:R-:W-:-:S03]  /*2560*/  ISETP.GT.AND P2, PT, R3, 0x8, P2 ;  /* 0x000000080300780c */ /* 0x000fc60001744270 */
[----:B-----5:R-:W-:Y:S02]  /*2570*/  IMAD.U32 R22, R19, 0x10000, RZ ;  /* 0x0001000013167824 */ /* 0x020fe400078e00ff */
[----:B------:R-:W-:Y:S01]  /*2580*/  IMAD.IADD R167, R21, 0x1, R171 ;  /* 0x0000000115a77824 */ /* 0x000fe200078e02ab */
[----:B------:R-:W-:Y:S01]  /*2590*/  IADD3 R21, P1, R164, R170, RZ ;  /* 0x000000aaa4157210 */ /* 0x000fe20007f3e0ff */
[----:B------:R-:W-:-:S04]  /*25a0*/  FMUL R22, R22, R155 ;  /* 0x0000009b16167220 */ /* 0x000fc80000400000 */
[----:B------:R-:W-:Y:S01]  /*25b0*/  FFMA R22, R25, R154, R22 ;  /* 0x0000009a19167223 */ /* 0x000fe20000000016 */
[----:B------:R-:W-:Y:S01]  /*25c0*/  IMAD.X R164, R167, 0x1, R165, P1 ;  /* 0x00000001a7a47824 */ /* 0x000fe200008e06a5 */
[----:B0-----:R-:W-:-:S03]  /*25d0*/  LEA R24, P1, R21, R14, 0x1 ;  /* 0x0000000e15187211 */ /* 0x001fc600078208ff */
[----:B------:R-:W-:Y:S02]  /*25e0*/  F2FP.BF16.F32.PACK_AB R22, RZ, R22 ;  /* 0x00000016ff16723e */ /* 0x000fe400000010ff */
[----:B------:R-:W-:-:S03]  /*25f0*/  LEA.HI.X R25, R21, R15, R164, 0x1, P1 ;  /* 0x0000000f15197211 */ /* 0x000fc600008f0ca4 */
[----:B------:R0:W-:Y:S04]  /*2600*/  @P3 STG.E.U16 desc[UR36][R4.64+0x2], R22 ;  /* 0x0000021604003986 */ /* 0x0001e8000c101524 */
[----:B------:R-:W2:Y:S01]  /*2610*/  @P2 LDG.E.LTC128B.U16 R19, desc[UR36][R24.64] ;  /* 0x0000002418132981 */ /* 0x000ea2000c1e1520 */
[----:B------:R-:W-:Y:S01]  /*2620*/  IADD3 R8, P1, P3, R8, R170, R12 ;  /* 0x000000aa08087210 */ /* 0x000fe20007b3e00c */
[----:B------:R-:W-:Y:S01]  /*2630*/  BSSY B1, `(.L_x_41) ;  /* 0x0000011000017945 */ /* 0x000fe20003800000 */
[C---:B------:R-:W-:Y:S02]  /*2640*/  SHF.L.U64.HI R11, R10.reuse, 0x4, R11 ;  /* 0x000000040a0b7819 */ /* 0x040fe4000001020b */
[----:B------:R-:W-:Y:S02]  /*2650*/  IADD3.X R9, R9, R167, R13, P1, P3 ;  /* 0x000000a709097210 */ /* 0x000fe40000fe640d */
[----:B------:R-:W-:-:S02]  /*2660*/  LEA R10, P1, R10, R4, 0x4 ;  /* 0x000000040a0a7211 */ /* 0x000fc400078220ff */
[----:B------:R-:W-:Y:S01]  /*2670*/  ISETP.GT.AND P0, PT, R3, 0x8, P0 ;  /* 0x000000080300780c */ /* 0x000fe20000704270 */
[----:B------:R-:W-:-:S04]  /*2680*/  IMAD.WIDE.U32 R20, R2, R20, R8 ;  /* 0x0000001402147225 */ /* 0x000fc800078e0008 */
[----:B------:R-:W-:Y:S01]  /*2690*/  IMAD.X R11, R11, 0x1, R5, P1 ;  /* 0x000000010b0b7824 */ /* 0x000fe200008e0605 */
[----:B------:R-:W-:Y:S01]  /*26a0*/  LEA R8, P3, R20, R14, 0x1 ;  /* 0x0000000e14087211 */ /* 0x000fe200078608ff */
[----:B------:R-:W-:-:S05]  /*26b0*/  IMAD.IADD R2, R177, 0x1, R21 ;  /* 0x00000001b1027824 */ /* 0x000fca00078e0215 */
[----:B------:R-:W-:Y:S01]  /*26c0*/  LEA.HI.X R9, R20, R15, R2, 0x1, P3 ;  /* 0x0000000f14097211 */ /* 0x000fe200018f0c02 */
[----:B--2---:R-:W-:-:S04]  /*26d0*/  IMAD.U32 R12, R19, 0x10000, RZ ;  /* 0x00010000130c7824 */ /* 0x004fc800078e00ff */
[----:B------:R-:W-:-:S04]  /*26e0*/  FMUL R13, R12, R155 ;  /* 0x0000009b0c0d7220 */ /* 0x000fc80000400000 */
[----:B------:R-:W-:-:S05]  /*26f0*/  FFMA R13, R26, R154, R13 ;  /* 0x0000009a1a0d7223 */ /* 0x000fca000000000d */
[----:B------:R-:W-:-:S05]  /*2700*/  F2FP.BF16.F32.PACK_AB R13, RZ, R13 ;  /* 0x0000000dff0d723e */ /* 0x000fca00000010ff */
[----:B------:R0:W-:Y:S01]  /*2710*/  @P2 STG.E.U16 desc[UR36][R10.64], R13 ;  /* 0x0000000d0a002986 */ /* 0x0001e2000c101524 */
[----:B------:R-:W-:Y:S05]  /*2720*/  @!P0 BRA `(.L_x_42) ;  /* 0x0000000000048947 */ /* 0x000fea0003800000 */
[----:B------:R2:W5:Y:S02]  /*2730*/  LDG.E.LTC128B.U16 R19, desc[UR36][R8.64+0x2] ;  /* 0x0000022408137981 */ /* 0x000564000c1e1520 */
.L_x_42:
[----:B------:R-:W-:Y:S05]  /*2740*/  BSYNC B1 ;  /* 0x0000000000017941 */ /* 0x000fea0003800000 */
.L_x_41:
[----:B-----5:R-:W-:Y:S01]  /*2750*/  IMAD.U32 R2, R19, 0x10000, RZ ;  /* 0x0001000013027824 */ /* 0x020fe200078e00ff */
[----:B------:R-:W-:Y:S01]  /*2760*/  ISETP.GT.AND P1, PT, R0, 0x8, PT ;  /* 0x000000080000780c */ /* 0x000fe20003f24270 */
[----:B------:R-:W-:Y:S02]  /*2770*/  BSSY B1, `(.L_x_43) ;  /* 0x0000008000017945 */ /* 0x000fe40003800000 */
[----:B------:R-:W-:Y:S01]  /*2780*/  FMUL R2, R2, R155 ;  /* 0x0000009b02027220 */ /* 0x000fe20000400000 */
[----:B------:R-:W-:-:S03]  /*2790*/  ISETP.GT.AND P2, PT, R3, RZ, P1 ;  /* 0x000000ff0300720c */ /* 0x000fc60000f44270 */
[----:B------:R-:W-:-:S05]  /*27a0*/  FFMA R2, R27, R154, R2 ;  /* 0x0000009a1b027223 */ /* 0x000fca0000000002 */
[----:B------:R-:W-:-:S05]  /*27b0*/  F2FP.BF16.F32.PACK_AB R2, RZ, R2 ;  /* 0x00000002ff02723e */ /* 0x000fca00000010ff */
[----:B------:R3:W-:Y:S01]  /*27c0*/  @P0 STG.E.U16 desc[UR36][R10.64+0x2], R2 ;  /* 0x000002020a000986 */ /* 0x0007e2000c101524 */
[----:B------:R-:W-:Y:S05]  /*27d0*/  @!P2 BRA `(.L_x_44) ;  /* 0x000000000004a947 */ /* 0x000fea0003800000 */
[----:B------:R4:W5:Y:S02]  /*27e0*/  LDG.E.LTC128B.U16 R19, desc[UR36][R6.64+0x10] ;  /* 0x0000102406137981 */ /* 0x000964000c1e1520 */
.L_x_44:
[----:B------:R-:W-:Y:S05]  /*27f0*/  BSYNC B1 ;  /* 0x0000000000017941 */ /* 0x000fea0003800000 */
.L_x_43:
[----:B---3-5:R-:W-:Y:S01]  /*2800*/  IMAD.U32 R2, R19, 0x10000, RZ ;  /* 0x0001000013027824 */ /* 0x028fe200078e00ff */
[----:B------:R-:W-:Y:S01]  /*2810*/  ISETP.GT.AND P0, PT, R0, 0x9, PT ;  /* 0x000000090000780c */ /* 0x000fe20003f04270 */
[----:B------:R-:W-:Y:S02]  /*2820*/  BSSY B1, `(.L_x_45) ;  /* 0x0000008000017945 */ /* 0x000fe40003800000 */
[----:B0-----:R-:W-:Y:S01]  /*2830*/  FMUL R13, R2, R155 ;  /* 0x0000009b020d7220 */ /* 0x001fe20000400000 */
[----:B------:R-:W-:-:S03]  /*2840*/  ISETP.GT.AND P3, PT, R3, RZ, P0 ;  /* 0x000000ff0300720c */ /* 0x000fc60000764270 */
[----:B------:R-:W-:-:S05]  /*2850*/  FFMA R13, R28, R154, R13 ;  /* 0x0000009a1c0d7223 */ /* 0x000fca000000000d */
[----:B------:R-:W-:-:S05]  /*2860*/  F2FP.BF16.F32.PACK_AB R13, RZ, R13 ;  /* 0x0000000dff0d723e */ /* 0x000fca00000010ff */
[----:B------:R0:W-:Y:S01]  /*2870*/  @P2 STG.E.U16 desc[UR36][R4.64+0x10], R13 ;  /* 0x0000100d04002986 */ /* 0x0001e2000c101524 */
[----:B------:R-:W-:Y:S05]  /*2880*/  @!P3 BRA `(.L_x_46) ;  /* 0x000000000004b947 */ /* 0x000fea0003800000 */
[----:B------:R3:W5:Y:S02]  /*2890*/  LDG.E.LTC128B.U16 R19, desc[UR36][R6.64+0x12] ;  /* 0x0000122406137981 */ /* 0x000764000c1e1520 */
.L_x_46:
[----:B------:R-:W-:Y:S05]  /*28a0*/  BSYNC B1 ;  /* 0x0000000000017941 */ /* 0x000fea0003800000 */
.L_x_45:
[----:B-----5:R-:W-:Y:S01]  /*28b0*/  IMAD.U32 R2, R19, 0x10000, RZ ;  /* 0x0001000013027824 */ /* 0x020fe200078e00ff */
[----:B------:R-:W-:Y:S01]  /*28c0*/  ISETP.GT.AND P1, PT, R3, 0x8, P1 ;  /* 0x000000080300780c */ /* 0x000fe20000f24270 */
[----:B------:R-:W-:Y:S02]  /*28d0*/  BSSY B1, `(.L_x_47) ;  /* 0x0000007000017945 */ /* 0x000fe40003800000 */
[----:B------:R-:W-:-:S04]  /*28e0*/  FMUL R2, R2, R155 ;  /* 0x0000009b02027220 */ /* 0x000fc80000400000 */
[----:B------:R-:W-:-:S05]  /*28f0*/  FFMA R2, R29, R154, R2 ;  /* 0x0000009a1d027223 */ /* 0x000fca0000000002 */
[----:B------:R-:W-:-:S05]  /*2900*/  F2FP.BF16.F32.PACK_AB R2, RZ, R2 ;  /* 0x00000002ff02723e */ /* 0x000fca00000010ff */
[----:B------:R0:W-:Y:S01]  /*2910*/  @P3 STG.E.U16 desc[UR36][R4.64+0x12], R2 ;  /* 0x0000120204003986 */ /* 0x0001e2000c101524 */
[----:B------:R-:W-:Y:S05]  /*2920*/  @!P1 BRA `(.L_x_48) ;  /* 0x0000000000049947 */ /* 0x000fea0003800000 */
[----:B------:R0:W5:Y:S02]  /*2930*/  LDG.E.LTC128B.U16 R19, desc[UR36][R8.64+0x10] ;  /* 0x0000102408137981 */ /* 0x000164000c1e1520 */
.L_x_48:
[----:B------:R-:W-:Y:S05]  /*2940*/  BSYNC B1 ;  /* 0x0000000000017941 */ /* 0x000fea0003800000 */
.L_x_47:
[----:B0----5:R-:W-:Y:S01]  /*2950*/  IMAD.U32 R2, R19, 0x10000, RZ ;  /* 0x0001000013027824 */ /* 0x021fe200078e00ff */
        /* <DEDUP_REMOVED lines=8> */
.L_x_50:
[----:B------:R-:W-:Y:S05]  /*29e0*/  BSYNC B1 ;  /* 0x0000000000017941 */ /* 0x000fea0003800000 */
.L_x_49:
        /* <DEDUP_REMOVED lines=10> */
.L_x_52:
[----:B------:R-:W-:Y:S05]  /*2a90*/  BSYNC B1 ;  /* 0x0000000000017941 */ /* 0x000fea0003800000 */
.L_x_51:
[----:B0----5:R-:W-:Y:S01]  /*2aa0*/  IMAD.U32 R2, R19, 0x10000, RZ ;  /* 0x0001000013027824 */ /* 0x021fe200078e00ff */
        /* <DEDUP_REMOVED lines=9> */
.L_x_54:
[----:B------:R-:W-:Y:S05]  /*2b40*/  BSYNC B1 ;  /* 0x0000000000017941 */ /* 0x000fea0003800000 */
.L_x_53:
        /* <DEDUP_REMOVED lines=9> */
.L_x_56:
[----:B------:R-:W-:Y:S05]  /*2be0*/  BSYNC B1 ;  /* 0x0000000000017941 */ /* 0x000fea0003800000 */
.L_x_55:
        /* <DEDUP_REMOVED lines=9> */
.L_x_58:
[----:B------:R-:W-:Y:S05]  /*2c80*/  BSYNC B1 ;  /* 0x0000000000017941 */ /* 0x000fea0003800000 */
.L_x_57:
        /* <DEDUP_REMOVED lines=10> */
.L_x_60:
[----:B------:R-:W-:Y:S05]  /*2d30*/  BSYNC B1 ;  /* 0x0000000000017941 */ /* 0x000fea0003800000 */
.L_x_59:
        /* <DEDUP_REMOVED lines=10> */
.L_x_62:
[----:B------:R-:W-:Y:S05]  /*2de0*/  BSYNC B1 ;  /* 0x0000000000017941 */ /* 0x000fea0003800000 */
.L_x_61:
        /* <DEDUP_REMOVED lines=9> */
.L_x_64:
[----:B------:R-:W-:Y:S05]  /*2e80*/  BSYNC B1 ;  /* 0x0000000000017941 */ /* 0x000fea0003800000 */
.L_x_63:
        /* <DEDUP_REMOVED lines=9> */
.L_x_66:
[----:B------:R-:W-:Y:S05]  /*2f20*/  BSYNC B1 ;  /* 0x0000000000017941 */ /* 0x000fea0003800000 */
.L_x_65:
        /* <DEDUP_REMOVED lines=10> */
.L_x_68:
[----:B------:R-:W-:Y:S05]  /*2fd0*/  BSYNC B1 ;  /* 0x0000000000017941 */ /* 0x000fea0003800000 */
.L_x_67:
        /* <DEDUP_REMOVED lines=10> */
.L_x_70:
[----:B------:R-:W-:Y:S05]  /*3080*/  BSYNC B1 ;  /* 0x0000000000017941 */ /* 0x000fea0003800000 */
.L_x_69:
        /* <DEDUP_REMOVED lines=9> */
.L_x_72:
[----:B------:R-:W-:Y:S05]  /*3120*/  BSYNC B1 ;  /* 0x0000000000017941 */ /* 0x000fea0003800000 */
.L_x_71:
        /* <DEDUP_REMOVED lines=9> */
.L_x_74:
[----:B------:R-:W-:Y:S05]  /*31c0*/  BSYNC B1 ;  /* 0x0000000000017941 */ /* 0x000fea0003800000 */
.L_x_73:
        /* <DEDUP_REMOVED lines=10> */
.L_x_76:
[----:B------:R-:W-:Y:S05]  /*3270*/  BSYNC B1 ;  /* 0x0000000000017941 */ /* 0x000fea0003800000 */
.L_x_75:
        /* <DEDUP_REMOVED lines=10> */
.L_x_78:
[----:B------:R-:W-:Y:S05]  /*3320*/  BSYNC B1 ;  /* 0x0000000000017941 */ /* 0x000fea0003800000 */
.L_x_77:
        /* <DEDUP_REMOVED lines=9> */
.L_x_80:
[----:B------:R-:W-:Y:S05]  /*33c0*/  BSYNC B1 ;  /* 0x0000000000017941 */ /* 0x000fea0003800000 */
.L_x_79:
        /* <DEDUP_REMOVED lines=9> */
.L_x_82:
[----:B------:R-:W-:Y:S05]  /*3460*/  BSYNC B1 ;  /* 0x0000000000017941 */ /* 0x000fea0003800000 */
.L_x_81:
        /* <DEDUP_REMOVED lines=10> */
.L_x_84:
[----:B------:R-:W-:Y:S05]  /*3510*/  BSYNC B1 ;  /* 0x0000000000017941 */ /* 0x000fea0003800000 */
.L_x_83:
        /* <DEDUP_REMOVED lines=10> */
.L_x_86:
[----:B------:R-:W-:Y:S05]  /*35c0*/  BSYNC B1 ;  /* 0x0000000000017941 */ /* 0x000fea0003800000 */
.L_x_85:
        /* <DEDUP_REMOVED lines=9> */
.L_x_88:
[----:B------:R-:W-:Y:S05]  /*3660*/  BSYNC B1 ;  /* 0x0000000000017941 */ /* 0x000fea0003800000 */
.L_x_87:
        /* <DEDUP_REMOVED lines=9> */
.L_x_90:
[----:B------:R-:W-:Y:S05]  /*3700*/  BSYNC B1 ;  /* 0x0000000000017941 */ /* 0x000fea0003800000 */
.L_x_89:
        /* <DEDUP_REMOVED lines=10> */
.L_x_92:
[----:B------:R-:W-:Y:S05]  /*37b0*/  BSYNC B1 ;  /* 0x0000000000017941 */ /* 0x000fea0003800000 */
.L_x_91:
        /* <DEDUP_REMOVED lines=10> */
.L_x_94:
[----:B------:R-:W-:Y:S05]  /*3860*/  BSYNC B1 ;  /* 0x0000000000017941 */ /* 0x000fea0003800000 */
.L_x_93:
        /* <DEDUP_REMOVED lines=9> */
.L_x_96:
[----:B------:R-:W-:Y:S05]  /*3900*/  BSYNC B1 ;  /* 0x0000000000017941 */ /* 0x000fea0003800000 */
.L_x_95:
        /* <DEDUP_REMOVED lines=9> */
.L_x_98:
[----:B------:R-:W-:Y:S05]  /*39a0*/  BSYNC B1 ;  /* 0x0000000000017941 */ /* 0x000fea0003800000 */
.L_x_97:
        /* <DEDUP_REMOVED lines=10> */
.L_x_100:
[----:B------:R-:W-:Y:S05]  /*3a50*/  BSYNC B1 ;  /* 0x0000000000017941 */ /* 0x000fea0003800000 */
.L_x_99:
        /* <DEDUP_REMOVED lines=10> */
.L_x_102:
[----:B------:R-:W-:Y:S05]  /*3b00*/  BSYNC B1 ;  /* 0x0000000000017941 */ /* 0x000fea0003800000 */
.L_x_101:
        /* <DEDUP_REMOVED lines=9> */
.L_x_104:
[----:B------:R-:W-:Y:S05]  /*3ba0*/  BSYNC B1 ;  /* 0x0000000000017941 */ /* 0x000fea0003800000 */
.L_x_103:
        /* <DEDUP_REMOVED lines=9> */
.L_x_106:
[----:B------:R-:W-:Y:S05]  /*3c40*/  BSYNC B1 ;  /* 0x0000000000017941 */ /* 0x000fea0003800000 */
.L_x_105:
        /* <DEDUP_REMOVED lines=10> */
.L_x_108:
[----:B------:R-:W-:Y:S05]  /*3cf0*/  BSYNC B1 ;  /* 0x0000000000017941 */ /* 0x000fea0003800000 */
.L_x_107:
        /* <DEDUP_REMOVED lines=10> */
.L_x_110:
[----:B------:R-:W-:Y:S05]  /*3da0*/  BSYNC B1 ;  /* 0x0000000000017941 */ /* 0x000fea0003800000 */
.L_x_109:
        /* <DEDUP_REMOVED lines=9> */
.L_x_112:
[----:B------:R-:W-:Y:S05]  /*3e40*/  BSYNC B1 ;  /* 0x0000000000017941 */ /* 0x000fea0003800000 */
.L_x_111:
        /* <DEDUP_REMOVED lines=9> */
.L_x_114:
[----:B------:R-:W-:Y:S05]  /*3ee0*/  BSYNC B1 ;  /* 0x0000000000017941 */ /* 0x000fea0003800000 */
.L_x_113:
        /* <DEDUP_REMOVED lines=10> */
.L_x_116:
[----:B------:R-:W-:Y:S05]  /*3f90*/  BSYNC B1 ;  /* 0x0000000000017941 */ /* 0x000fea0003800000 */
.L_x_115:
        /* <DEDUP_REMOVED lines=10> */
.L_x_118:
[----:B------:R-:W-:Y:S05]  /*4040*/  BSYNC B1 ;  /* 0x0000000000017941 */ /* 0x000fea0003800000 */
.L_x_117:
        /* <DEDUP_REMOVED lines=9> */
.L_x_120:
[----:B------:R-:W-:Y:S05]  /*40e0*/  BSYNC B1 ;  /* 0x0000000000017941 */ /* 0x000fea0003800000 */
.L_x_119:
        /* <DEDUP_REMOVED lines=9> */
.L_x_122:
[----:B------:R-:W-:Y:S05]  /*4180*/  BSYNC B1 ;  /* 0x0000000000017941 */ /* 0x000fea0003800000 */
.L_x_121:
        /* <DEDUP_REMOVED lines=10> */
.L_x_124:
[----:B------:R-:W-:Y:S05]  /*4230*/  BSYNC B1 ;  /* 0x0000000000017941 */ /* 0x000fea0003800000 */
.L_x_123:
        /* <DEDUP_REMOVED lines=10> */
.L_x_126:
[----:B------:R-:W-:Y:S05]  /*42e0*/  BSYNC B1 ;  /* 0x0000000000017941 */ /* 0x000fea0003800000 */
.L_x_125:
        /* <DEDUP_REMOVED lines=9> */
.L_x_128:
[----:B------:R-:W-:Y:S05]  /*4380*/  BSYNC B1 ;  /* 0x0000000000017941 */ /* 0x000fea0003800000 */
.L_x_127:
        /* <DEDUP_REMOVED lines=9> */
.L_x_130:
[----:B------:R-:W-:Y:S05]  /*4420*/  BSYNC B1 ;  /* 0x0000000000017941 */ /* 0x000fea0003800000 */
.L_x_129:
        /* <DEDUP_REMOVED lines=10> */
.L_x_132:
[----:B------:R-:W-:Y:S05]  /*44d0*/  BSYNC B1 ;  /* 0x0000000000017941 */ /* 0x000fea0003800000 */
.L_x_131:
        /* <DEDUP_REMOVED lines=10> */
.L_x_134:
[----:B------:R-:W-:Y:S05]  /*4580*/  BSYNC B1 ;  /* 0x0000000000017941 */ /* 0x000fea0003800000 */
.L_x_133:
        /* <DEDUP_REMOVED lines=9> */
.L_x_136:
[----:B------:R-:W-:Y:S05]  /*4620*/  BSYNC B1 ;  /* 0x0000000000017941 */ /* 0x000fea0003800000 */
.L_x_135:
        /* <DEDUP_REMOVED lines=9> */
.L_x_138:
[----:B------:R-:W-:Y:S05]  /*46c0*/  BSYNC B1 ;  /* 0x0000000000017941 */ /* 0x000fea0003800000 */
.L_x_137:
        /* <DEDUP_REMOVED lines=10> */
.L_x_140:
[----:B------:R-:W-:Y:S05]  /*4770*/  BSYNC B1 ;  /* 0x0000000000017941 */ /* 0x000fea0003800000 */
.L_x_139:
        /* <DEDUP_REMOVED lines=10> */
.L_x_142:
[----:B------:R-:W-:Y:S05]  /*4820*/  BSYNC B1 ;  /* 0x0000000000017941 */ /* 0x000fea0003800000 */
.L_x_141:
        /* <DEDUP_REMOVED lines=9> */
.L_x_144:
[----:B------:R-:W-:Y:S05]  /*48c0*/  BSYNC B1 ;  /* 0x0000000000017941 */ /* 0x000fea0003800000 */
.L_x_143:
        /* <DEDUP_REMOVED lines=9> */
.L_x_146:
[----:B------:R-:W-:Y:S05]  /*4960*/  BSYNC B1 ;  /* 0x0000000000017941 */ /* 0x000fea0003800000 */
.L_x_145:
        /* <DEDUP_REMOVED lines=10> */
.L_x_148:
[----:B------:R-:W-:Y:S05]  /*4a10*/  BSYNC B1 ;  /* 0x0000000000017941 */ /* 0x000fea0003800000 */
.L_x_147:
        /* <DEDUP_REMOVED lines=10> */
.L_x_150:
[----:B------:R-:W-:Y:S05]  /*4ac0*/  BSYNC B1 ;  /* 0x0000000000017941 */ /* 0x000fea0003800000 */
.L_x_149:
        /* <DEDUP_REMOVED lines=9> */
.L_x_152:
[----:B------:R-:W-:Y:S05]  /*4b60*/  BSYNC B1 ;  /* 0x0000000000017941 */ /* 0x000fea0003800000 */
.L_x_151:
        /* <DEDUP_REMOVED lines=9> */
.L_x_154:
[----:B------:R-:W-:Y:S05]  /*4c00*/  BSYNC B1 ;  /* 0x0000000000017941 */ /* 0x000fea0003800000 */
.L_x_153:
        /* <DEDUP_REMOVED lines=10> */
.L_x_156:
[----:B------:R-:W-:Y:S05]  /*4cb0*/  BSYNC B1 ;  /* 0x0000000000017941 */ /* 0x000fea0003800000 */
.L_x_155:
        /* <DEDUP_REMOVED lines=10> */
.L_x_158:
[----:B------:R-:W-:Y:S05]  /*4d60*/  BSYNC B1 ;  /* 0x0000000000017941 */ /* 0x000fea0003800000 */
.L_x_157:
        /* <DEDUP_REMOVED lines=9> */
.L_x_160:
[----:B------:R-:W-:Y:S05]  /*4e00*/  BSYNC B1 ;  /* 0x0000000000017941 */ /* 0x000fea0003800000 */
.L_x_159:
        /* <DEDUP_REMOVED lines=9> */
.L_x_162:
[----:B------:R-:W-:Y:S05]  /*4ea0*/  BSYNC B1 ;  /* 0x0000000000017941 */ /* 0x000fea0003800000 */
.L_x_161:
        /* <DEDUP_REMOVED lines=10> */
.L_x_164:
[----:B------:R-:W-:Y:S05]  /*4f50*/  BSYNC B1 ;  /* 0x0000000000017941 */ /* 0x000fea0003800000 */
.L_x_163:
        /* <DEDUP_REMOVED lines=10> */
.L_x_166:
[----:B------:R-:W-:Y:S05]  /*5000*/  BSYNC B1 ;  /* 0x0000000000017941 */ /* 0x000fea0003800000 */
.L_x_165:
        /* <DEDUP_REMOVED lines=9> */
.L_x_168:
[----:B------:R-:W-:Y:S05]  /*50a0*/  BSYNC B1 ;  /* 0x0000000000017941 */ /* 0x000fea0003800000 */
.L_x_167:
        /* <DEDUP_REMOVED lines=9> */
.L_x_170:
[----:B------:R-:W-:Y:S05]  /*5140*/  BSYNC B1 ;  /* 0x0000000000017941 */ /* 0x000fea0003800000 */
.L_x_169:
        /* <DEDUP_REMOVED lines=10> */
.L_x_172:
[----:B------:R-:W-:Y:S05]  /*51f0*/  BSYNC B1 ;  /* 0x0000000000017941 */ /* 0x000fea0003800000 */
.L_x_171:
        /* <DEDUP_REMOVED lines=10> */
.L_x_174:
[----:B------:R-:W-:Y:S05]  /*52a0*/  BSYNC B1 ;  /* 0x0000000000017941 */ /* 0x000fea0003800000 */
.L_x_173:
        /* <DEDUP_REMOVED lines=9> */
.L_x_176:
[----:B------:R-:W-:Y:S05]  /*5340*/  BSYNC B1 ;  /* 0x0000000000017941 */ /* 0x000fea0003800000 */
.L_x_175:
        /* <DEDUP_REMOVED lines=9> */
.L_x_178:
[----:B------:R-:W-:Y:S05]  /*53e0*/  BSYNC B1 ;  /* 0x0000000000017941 */ /* 0x000fea0003800000 */
.L_x_177:
        /* <DEDUP_REMOVED lines=10> */
.L_x_180:
[----:B------:R-:W-:Y:S05]  /*5490*/  BSYNC B1 ;  /* 0x0000000000017941 */ /* 0x000fea0003800000 */
.L_x_179:
        /* <DEDUP_REMOVED lines=10> */
.L_x_182:
[----:B------:R-:W-:Y:S05]  /*5540*/  BSYNC B1 ;  /* 0x0000000000017941 */ /* 0x000fea0003800000 */
.L_x_181:
        /* <DEDUP_REMOVED lines=9> */
.L_x_184:
[----:B------:R-:W-:Y:S05]  /*55e0*/  BSYNC B1 ;  /* 0x0000000000017941 */ /* 0x000fea0003800000 */
.L_x_183:
        /* <DEDUP_REMOVED lines=9> */
.L_x_186:
[----:B------:R-:W-:Y:S05]  /*5680*/  BSYNC B1 ;  /* 0x0000000000017941 */ /* 0x000fea0003800000 */
.L_x_185:
        /* <DEDUP_REMOVED lines=10> */
.L_x_188:
[----:B------:R-:W-:Y:S05]  /*5730*/  BSYNC B1 ;  /* 0x0000000000017941 */ /* 0x000fea0003800000 */
.L_x_187:
        /* <DEDUP_REMOVED lines=10> */
.L_x_190:
[----:B------:R-:W-:Y:S05]  /*57e0*/  BSYNC B1 ;  /* 0x0000000000017941 */ /* 0x000fea0003800000 */
.L_x_189:
        /* <DEDUP_REMOVED lines=9> */
.L_x_192:
[----:B------:R-:W-:Y:S05]  /*5880*/  BSYNC B1 ;  /* 0x0000000000017941 */ /* 0x000fea0003800000 */
.L_x_191:
        /* <DEDUP_REMOVED lines=9> */
.L_x_194:
[----:B------:R-:W-:Y:S05]  /*5920*/  BSYNC B1 ;  /* 0x0000000000017941 */ /* 0x000fea0003800000 */
.L_x_193:
        /* <DEDUP_REMOVED lines=10> */
.L_x_196:
[----:B------:R-:W-:Y:S05]  /*59d0*/  BSYNC B1 ;  /* 0x0000000000017941 */ /* 0x000fea0003800000 */
.L_x_195:
        /* <DEDUP_REMOVED lines=10> */
.L_x_198:
[----:B------:R-:W-:Y:S05]  /*5a80*/  BSYNC B1 ;  /* 0x0000000000017941 */ /* 0x000fea0003800000 */
.L_x_197:
        /* <DEDUP_REMOVED lines=9> */
.L_x_200:
[----:B------:R-:W-:Y:S05]  /*5b20*/  BSYNC B1 ;  /* 0x0000000000017941 */ /* 0x000fea0003800000 */
.L_x_199:
        /* <DEDUP_REMOVED lines=9> */
.L_x_202:
[----:B------:R-:W-:Y:S05]  /*5bc0*/  BSYNC B1 ;  /* 0x0000000000017941 */ /* 0x000fea0003800000 */
.L_x_201:
        /* <DEDUP_REMOVED lines=10> */
.L_x_204:
[----:B------:R-:W-:Y:S05]  /*5c70*/  BSYNC B1 ;  /* 0x0000000000017941 */ /* 0x000fea0003800000 */
.L_x_203:
        /* <DEDUP_REMOVED lines=10> */
.L_x_206:
[----:B------:R-:W-:Y:S05]  /*5d20*/  BSYNC B1 ;  /* 0x0000000000017941 */ /* 0x000fea0003800000 */
.L_x_205:
        /* <DEDUP_REMOVED lines=9> */
.L_x_208:
[----:B------:R-:W-:Y:S05]  /*5dc0*/  BSYNC B1 ;  /* 0x0000000000017941 */ /* 0x000fea0003800000 */
.L_x_207:
        /* <DEDUP_REMOVED lines=9> */
.L_x_210:
[----:B------:R-:W-:Y:S05]  /*5e60*/  BSYNC B1 ;  /* 0x0000000000017941 */ /* 0x000fea0003800000 */
.L_x_209:
        /* <DEDUP_REMOVED lines=10> */
.L_x_212:
[----:B------:R-:W-:Y:S05]  /*5f10*/  BSYNC B1 ;  /* 0x0000000000017941 */ /* 0x000fea0003800000 */
.L_x_211:
        /* <DEDUP_REMOVED lines=10> */
.L_x_214:
[----:B------:R-:W-:Y:S05]  /*5fc0*/  BSYNC B1 ;  /* 0x0000000000017941 */ /* 0x000fea0003800000 */
.L_x_213:
        /* <DEDUP_REMOVED lines=9> */
.L_x_216:
[----:B------:R-:W-:Y:S05]  /*6060*/  BSYNC B1 ;  /* 0x0000000000017941 */ /* 0x000fea0003800000 */
.L_x_215:
        /* <DEDUP_REMOVED lines=9> */
.L_x_218:
[----:B------:R-:W-:Y:S05]  /*6100*/  BSYNC B1 ;  /* 0x0000000000017941 */ /* 0x000fea0003800000 */
.L_x_217:
        /* <DEDUP_REMOVED lines=10> */
.L_x_220:
[----:B------:R-:W-:Y:S05]  /*61b0*/  BSYNC B1 ;  /* 0x0000000000017941 */ /* 0x000fea0003800000 */
.L_x_219:
        /* <DEDUP_REMOVED lines=10> */
.L_x_222:
[----:B------:R-:W-:Y:S05]  /*6260*/  BSYNC B1 ;  /* 0x0000000000017941 */ /* 0x000fea0003800000 */
.L_x_221:
        /* <DEDUP_REMOVED lines=9> */
.L_x_224:
[----:B------:R-:W-:Y:S05]  /*6300*/  BSYNC B1 ;  /* 0x0000000000017941 */ /* 0x000fea0003800000 */
.L_x_223:
        /* <DEDUP_REMOVED lines=9> */
.L_x_226:
[----:B------:R-:W-:Y:S05]  /*63a0*/  BSYNC B1 ;  /* 0x0000000000017941 */ /* 0x000fea0003800000 */
.L_x_225:
        /* <DEDUP_REMOVED lines=10> */
.L_x_228:
[----:B------:R-:W-:Y:S05]  /*6450*/  BSYNC B1 ;  /* 0x0000000000017941 */ /* 0x000fea0003800000 */
.L_x_227:
        /* <DEDUP_REMOVED lines=10> */
.L_x_230:
[----:B------:R-:W-:Y:S05]  /*6500*/  BSYNC B1 ;  /* 0x0000000000017941 */ /* 0x000fea0003800000 */
.L_x_229:
        /* <DEDUP_REMOVED lines=9> */
.L_x_232:
[----:B------:R-:W-:Y:S05]  /*65a0*/  BSYNC B1 ;  /* 0x0000000000017941 */ /* 0x000fea0003800000 */
.L_x_231:
        /* <DEDUP_REMOVED lines=9> */
.L_x_234:
[----:B------:R-:W-:Y:S05]  /*6640*/  BSYNC B1 ;  /* 0x0000000000017941 */ /* 0x000fea0003800000 */
.L_x_233:
        /* <DEDUP_REMOVED lines=10> */
.L_x_236:
[----:B------:R-:W-:Y:S05]  /*66f0*/  BSYNC B1 ;  /* 0x0000000000017941 */ /* 0x000fea0003800000 */
.L_x_235:
        /* <DEDUP_REMOVED lines=10> */
.L_x_238:
[----:B------:R-:W-:Y:S05]  /*67a0*/  BSYNC B1 ;  /* 0x0000000000017941 */ /* 0x000fea0003800000 */
.L_x_237:
        /* <DEDUP_REMOVED lines=9> */
.L_x_240:
[----:B------:R-:W-:Y:S05]  /*6840*/  BSYNC B1 ;  /* 0x0000000000017941 */ /* 0x000fea0003800000 */
.L_x_239:
        /* <DEDUP_REMOVED lines=9> */
.L_x_242:
[----:B------:R-:W-:Y:S05]  /*68e0*/  BSYNC B1 ;  /* 0x0000000000017941 */ /* 0x000fea0003800000 */
.L_x_241:
        /* <DEDUP_REMOVED lines=10> */
.L_x_244:
[----:B------:R-:W-:Y:S05]  /*6990*/  BSYNC B1 ;  /* 0x0000000000017941 */ /* 0x000fea0003800000 */
.L_x_243:
        /* <DEDUP_REMOVED lines=10> */
.L_x_246:
[----:B------:R-:W-:Y:S05]  /*6a40*/  BSYNC B1 ;  /* 0x0000000000017941 */ /* 0x000fea0003800000 */
.L_x_245:
        /* <DEDUP_REMOVED lines=9> */
.L_x_248:
[----:B------:R-:W-:Y:S05]  /*6ae0*/  BSYNC B1 ;  /* 0x0000000000017941 */ /* 0x000fea0003800000 */
.L_x_247:
        /* <DEDUP_REMOVED lines=9> */
.L_x_250:
[----:B------:R-:W-:Y:S05]  /*6b80*/  BSYNC B1 ;  /* 0x0000000000017941 */ /* 0x000fea0003800000 */
.L_x_249:
        /* <DEDUP_REMOVED lines=10> */
.L_x_252:
[----:B------:R-:W-:Y:S05]  /*6c30*/  BSYNC B1 ;  /* 0x0000000000017941 */ /* 0x000fea0003800000 */
.L_x_251:
        /* <DEDUP_REMOVED lines=10> */
.L_x_254:
[----:B------:R-:W-:Y:S05]  /*6ce0*/  BSYNC B1 ;  /* 0x0000000000017941 */ /* 0x000fea0003800000 */
.L_x_253:
        /* <DEDUP_REMOVED lines=9> */
.L_x_256:
[----:B------:R-:W-:Y:S05]  /*6d80*/  BSYNC B1 ;  /* 0x0000000000017941 */ /* 0x000fea0003800000 */
.L_x_255:
        /* <DEDUP_REMOVED lines=9> */
.L_x_258:
[----:B------:R-:W-:Y:S05]  /*6e20*/  BSYNC B1 ;  /* 0x0000000000017941 */ /* 0x000fea0003800000 */
.L_x_257:
        /* <DEDUP_REMOVED lines=10> */
.L_x_260:
[----:B------:R-:W-:Y:S05]  /*6ed0*/  BSYNC B1 ;  /* 0x0000000000017941 */ /* 0x000fea0003800000 */
.L_x_259:
        /* <DEDUP_REMOVED lines=10> */
.L_x_262:
[----:B------:R-:W-:Y:S05]  /*6f80*/  BSYNC B1 ;  /* 0x0000000000017941 */ /* 0x000fea0003800000 */
.L_x_261:
        /* <DEDUP_REMOVED lines=9> */
.L_x_264:
[----:B------:R-:W-:Y:S05]  /*7020*/  BSYNC B1 ;  /* 0x0000000000017941 */ /* 0x000fea0003800000 */
.L_x_263:
        /* <DEDUP_REMOVED lines=9> */
.L_x_266:
[----:B------:R-:W-:Y:S05]  /*70c0*/  BSYNC B1 ;  /* 0x0000000000017941 */ /* 0x000fea0003800000 */
.L_x_265:
        /* <DEDUP_REMOVED lines=10> */
.L_x_268:
[----:B------:R-:W-:Y:S05]  /*7170*/  BSYNC B1 ;  /* 0x0000000000017941 */ /* 0x000fea0003800000 */
.L_x_267:
        /* <DEDUP_REMOVED lines=10> */
.L_x_270:
[----:B------:R-:W-:Y:S05]  /*7220*/  BSYNC B1 ;  /* 0x0000000000017941 */ /* 0x000fea0003800000 */
.L_x_269:
        /* <DEDUP_REMOVED lines=9> */
.L_x_272:
[----:B------:R-:W-:Y:S05]  /*72c0*/  BSYNC B1 ;  /* 0x0000000000017941 */ /* 0x000fea0003800000 */
.L_x_271:
        /* <DEDUP_REMOVED lines=9> */
.L_x_274:
[----:B------:R-:W-:Y:S05]  /*7360*/  BSYNC B1 ;  /* 0x0000000000017941 */ /* 0x000fea0003800000 */
.L_x_273:
        /* <DEDUP_REMOVED lines=10> */
.L_x_276:
[----:B------:R-:W-:Y:S05]  /*7410*/  BSYNC B1 ;  /* 0x0000000000017941 */ /* 0x000fea0003800000 */
.L_x_275:
        /* <DEDUP_REMOVED lines=10> */
.L_x_278:
[----:B------:R-:W-:Y:S05]  /*74c0*/  BSYNC B1 ;  /* 0x0000000000017941 */ /* 0x000fea0003800000 */
.L_x_277:
        /* <DEDUP_REMOVED lines=9> */
.L_x_280:
[----:B------:R-:W-:Y:S05]  /*7560*/  BSYNC B1 ;  /* 0x0000000000017941 */ /* 0x000fea0003800000 */
.L_x_279:
        /* <DEDUP_REMOVED lines=9> */
.L_x_282:
[----:B------:R-:W-:Y:S05]  /*7600*/  BSYNC B1 ;  /* 0x0000000000017941 */ /* 0x000fea0003800000 */
.L_x_281:
        /* <DEDUP_REMOVED lines=10> */
.L_x_284:
[----:B------:R-:W-:Y:S05]  /*76b0*/  BSYNC B1 ;  /* 0x0000000000017941 */ /* 0x000fea0003800000 */
.L_x_283:
        /* <DEDUP_REMOVED lines=10> */
.L_x_286:
[----:B------:R-:W-:Y:S05]  /*7760*/  BSYNC B1 ;  /* 0x0000000000017941 */ /* 0x000fea0003800000 */
.L_x_285:
        /* <DEDUP_REMOVED lines=9> */
.L_x_288:
[----:B------:R-:W-:Y:S05]  /*7800*/  BSYNC B1 ;  /* 0x0000000000017941 */ /* 0x000fea0003800000 */
.L_x_287:
[----:B0----5:R-:W-:Y:S01]  /*7810*/  IMAD.U32 R0, R19, 0x10000, RZ ;  /* 0x0001000013007824 */ /* 0x021fe200078e00ff */
[----:B------:R-:W-:Y:S01]  /*7820*/  ISETP.GT.AND P0, PT, R3, 0x8, P0 ;  /* 0x000000080300780c */ /* 0x000fe20000704270 */
[----:B------:R-:W-:Y:S01]  /*7830*/  @P1 IMAD.MOV.U32 R4, RZ, RZ, R10 ;  /* 0x000000ffff041224 */ /* 0x000fe200078e000a */
[----:B------:R-:W-:Y:S01]  /*7840*/  BSSY B1, `(.L_x_289) ;  /* 0x0000009000017945 */ /* 0x000fe20003800000 */
[----:B------:R-:W-:-:S04]  /*7850*/  FMUL R5, R0, R155 ;  /* 0x0000009b00057220 */ /* 0x000fc80000400000 */
[----:B------:R-:W-:-:S05]  /*7860*/  FFMA R5, R150, R154, R5 ;  /* 0x0000009a96057223 */ /* 0x000fca0000000005 */
[----:B------:R-:W-:-:S04]  /*7870*/  F2FP.BF16.F32.PACK_AB R5, RZ, R5 ;  /* 0x00000005ff05723e */ /* 0x000fc800000010ff */
[----:B------:R-:W-:Y:S01]  /*7880*/  PRMT R2, R5, 0x7610, R2 ;  /* 0x0000761005027816 */ /* 0x000fe20000000002 */
[----:B------:R-:W-:-:S05]  /*7890*/  @P1 IMAD.MOV.U32 R5, RZ, RZ, R11 ;  /* 0x000000ffff051224 */ /* 0x000fca00078e000b */
[----:B------:R0:W-:Y:S01]  /*78a0*/  @P1 STG.E.U16 desc[UR36][R4.64+0x1f0], R2 ;  /* 0x0001f00204001986 */ /* 0x0001e2000c101524 */
[----:B------:R-:W-:Y:S05]  /*78b0*/  @!P0 BRA `(.L_x_290) ;  /* 0x0000000000048947 */ /* 0x000fea0003800000 */
[----:B------:R0:W5:Y:S02]  /*78c0*/  LDG.E.LTC128B.U16 R19, desc[UR36][R8.64+0x1f2] ;  /* 0x0001f22408137981 */ /* 0x000164000c1e1520 */
.L_x_290:
[----:B------:R-:W-:Y:S05]  /*78d0*/  BSYNC B1 ;  /* 0x0000000000017941 */ /* 0x000fea0003800000 */
.L_x_289:
[----:B------:R-:W-:Y:S05]  /*78e0*/  @!P0 BRA `(.L_x_291) ;  /* 0x0000002400488947 */ /* 0x000fea0003800000 */
[----:B-----5:R-:W-:-:S04]  /*78f0*/  IMAD.U32 R0, R19, 0x10000, RZ ;  /* 0x0001000013007824 */ /* 0x020fc800078e00ff */
[----:B------:R-:W-:-:S04]  /*7900*/  FMUL R0, R0, R155 ;  /* 0x0000009b00007220 */ /* 0x000fc80000400000 */
[----:B------:R-:W-:-:S05]  /*7910*/  FFMA R0, R151, R154, R0 ;  /* 0x0000009a97007223 */ /* 0x000fca0000000000 */
[----:B------:R-:W-:-:S05]  /*7920*/  F2FP.BF16.F32.PACK_AB R0, RZ, R0 ;  /* 0x00000000ff00723e */ /* 0x000fca00000010ff */
[----:B------:R0:W-:Y:S01]  /*7930*/  STG.E.U16 desc[UR36][R10.64+0x1f2], R0 ;  /* 0x0001f2000a007986 */ /* 0x0001e2000c101524 */
[----:B------:R-:W-:Y:S05]  /*7940*/  BRA `(.L_x_291) ;  /* 0x0000002400307947 */ /* 0x000fea0003800000 */
.L_x_38:
[----:B------:R-:W-:Y:S01]  /*7950*/  ISETP.GT.AND P0, PT, R0, 0x1, PT ;  /* 0x000000010000780c */ /* 0x000fe20003f04270 */
[----:B------:R-:W-:Y:S01]  /*7960*/  ULDC.64 UR4, c[0x0][0x5c0] ;  /* 0x0001700000047ab9 */ /* 0x000fe20000000a00 */
[-C--:B------:R-:W-:Y:S01]  /*7970*/  FMUL R24, R24, R154.reuse ;  /* 0x0000009a18187220 */ /* 0x080fe20000400000 */
[-C--:B------:R-:W-:Y:S01]  /*7980*/  FMUL R25, R25, R154.reuse ;  /* 0x0000009a19197220 */ /* 0x080fe20000400000 */
[----:B------:R-:W-:Y:S01]  /*7990*/  ISETP.GT.AND P3, PT, R3, RZ, P0 ;  /* 0x000000ff0300720c */ /* 0x000fe20000764270 */
[-C--:B------:R-:W-:Y:S01]  /*79a0*/  FMUL R26, R26, R154.reuse ;  /* 0x0000009a1a1a7220 */ /* 0x080fe20000400000 */
[----:B------:R-:W-:Y:S01]  /*79b0*/  LEA R4, P4, R6, UR4, 0x1 ;  /* 0x0000000406047c11 */ /* 0x000fe2000f8808ff */
[----:B------:R-:W-:Y:S01]  /*79c0*/  FMUL R27, R27, R154 ;  /* 0x0000009a1b1b7220 */ /* 0x000fe20000400000 */
[----:B------:R-:W-:Y:S01]  /*79d0*/  F2FP.BF16.F32.PACK_AB R24, RZ, R24 ;  /* 0x00000018ff18723e */ /* 0x000fe200000010ff */
[-C--:B------:R-:W-:Y:S01]  /*79e0*/  FMUL R28, R28, R154.reuse ;  /* 0x0000009a1c1c7220 */ /* 0x080fe20000400000 */
[----:B------:R-:W-:Y:S01]  /*79f0*/  LEA.HI.X R5, R6, UR5, R179, 0x1, P4 ;  /* 0x0000000506057c11 */ /* 0x000fe2000a0f0cb3 */
[-C--:B------:R-:W-:Y:S01]  /*7a00*/  FMUL R29, R29, R154.reuse ;  /* 0x0000009a1d1d7220 */ /* 0x080fe20000400000 */
[----:B------:R-:W-:Y:S01]  /*7a10*/  F2FP.BF16.F32.PACK_AB R25, RZ, R25 ;  /* 0x00000019ff19723e */ /* 0x000fe200000010ff */
[-C--:B------:R-:W-:Y:S01]  /*7a20*/  FMUL R30, R30, R154.reuse ;  /* 0x0000009a1e1e7220 */ /* 0x080fe20000400000 */
[----:B------:R-:W-:Y:S01]  /*7a30*/  SHF.L.U64.HI R11, R10, 0x4, R11 ;  /* 0x000000040a0b7819 */ /* 0x000fe2000001020b */
[----:B------:R-:W-:Y:S01]  /*7a40*/  @P1 STG.E.U16 desc[UR36][R4.64], R24 ;  /* 0x0000001804001986 */ /* 0x000fe2000c101524 */
[----:B------:R-:W-:Y:S01]  /*7a50*/  ISETP.GT.AND P1, PT, R0, 0x8, PT ;  /* 0x000000080000780c */ /* 0x000fe20003f24270 */
[----:B------:R-:W-:Y:S01]  /*7a60*/  FMUL R31, R31, R154 ;  /* 0x0000009a1f1f7220 */ /* 0x000fe20000400000 */
[C---:B------:R-:W-:Y:S01]  /*7a70*/  ISETP.GT.AND P4, PT, R3.reuse, 0x8, P0 ;  /* 0x000000080300780c */ /* 0x040fe20000784270 */
[----:B------:R-:W-:Y:S01]  /*7a80*/  @P3 STG.E.U16 desc[UR36][R4.64+0x2], R25 ;  /* 0x0000021904003986 */ /* 0x000fe2000c101524 */
[----:B------:R-:W-:Y:S01]  /*7a90*/  LEA R6, P3, R10, R4, 0x4 ;  /* 0x000000040a067211 */ /* 0x000fe200078620ff */
[-C--:B------:R-:W-:Y:S01]  /*7aa0*/  FMUL R32, R32, R154.reuse ;  /* 0x0000009a20207220 */ /* 0x080fe20000400000 */
[----:B------:R-:W-:Y:S01]  /*7ab0*/  ISETP.GT.AND P2, PT, R3, 0x8, P2 ;  /* 0x000000080300780c */ /* 0x000fe20001744270 */
[-C--:B------:R-:W-:Y:S01]  /*7ac0*/  FMUL R33, R33, R154.reuse ;  /* 0x0000009a21217220 */ /* 0x080fe20000400000 */
[----:B------:R-:W-:Y:S01]  /*7ad0*/  ISETP.GT.AND P0, PT, R0, 0x9, PT ;  /* 0x000000090000780c */ /* 0x000fe20003f04270 */
[----:B------:R-:W-:Y:S01]  /*7ae0*/  IMAD.X R7, R11, 0x1, R5, P3 ;  /* 0x000000010b077824 */ /* 0x000fe200018e0605 */
[C---:B------:R-:W-:Y:S01]  /*7af0*/  ISETP.GT.AND P5, PT, R3.reuse, RZ, P1 ;  /* 0x000000ff0300720c */ /* 0x040fe20000fa4270 */
[-C--:B------:R-:W-:Y:S01]  /*7b00*/  FMUL R34, R34, R154.reuse ;  /* 0x0000009a22227220 */ /* 0x080fe20000400000 */
[----:B------:R-:W-:Y:S01]  /*7b10*/  ISETP.GT.AND P3, PT, R3, RZ, P0 ;  /* 0x000000ff0300720c */ /* 0x000fe20000764270 */
[----:B------:R-:W-:Y:S01]  /*7b20*/  FMUL R35, R35, R154 ;  /* 0x0000009a23237220 */ /* 0x000fe20000400000 */
[----:B------:R-:W-:Y:S01]  /*7b30*/  F2FP.BF16.F32.PACK_AB R26, RZ, R26 ;  /* 0x0000001aff1a723e */ /* 0x000fe200000010ff */
[-C--:B------:R-:W-:Y:S01]  /*7b40*/  FMUL R36, R36, R154.reuse ;  /* 0x0000009a24247220 */ /* 0x080fe20000400000 */
[----:B------:R-:W-:Y:S01]  /*7b50*/  F2FP.BF16.F32.PACK_AB R27, RZ, R27 ;  /* 0x0000001bff1b723e */ /* 0x000fe200000010ff */
[----:B------:R-:W-:Y:S01]  /*7b60*/  FMUL R37, R37, R154 ;  /* 0x0000009a25257220 */ /* 0x000fe20000400000 */
[----:B------:R-:W-:Y:S01]  /*7b70*/  F2FP.BF16.F32.PACK_AB R28, RZ, R28 ;  /* 0x0000001cff1c723e */ /* 0x000fe200000010ff */
[----:B------:R-:W-:Y:S01]  /*7b80*/  @P2 STG.E.U16 desc[UR36][R6.64], R26 ;  /* 0x0000001a06002986 */ /* 0x000fe2000c101524 */
[----:B------:R-:W-:Y:S01]  /*7b90*/  F2FP.BF16.F32.PACK_AB R29, RZ, R29 ;  /* 0x0000001dff1d723e */ /* 0x000fe200000010ff */
[-C--:B------:R-:W-:Y:S01]  /*7ba0*/  FMUL R38, R38, R154.reuse ;  /* 0x0000009a26267220 */ /* 0x080fe20000400000 */
[----:B------:R-:W-:Y:S01]  /*7bb0*/  ISETP.GT.AND P2, PT, R3, 0x8, P1 ;  /* 0x000000080300780c */ /* 0x000fe20000f44270 */
[----:B------:R-:W-:Y:S01]  /*7bc0*/  @P4 STG.E.U16 desc[UR36][R6.64+0x2], R27 ;  /* 0x0000021b06004986 */ /* 0x000fe2000c101524 */
[----:B------:R-:W-:Y:S01]  /*7bd0*/  ISETP.GT.AND P1, PT, R0, 0x10, PT ;  /* 0x000000100000780c */ /* 0x000fe20003f24270 */
[----:B------:R-:W-:Y:S01]  /*7be0*/  FMUL R39, R39, R154 ;  /* 0x0000009a27277220 */ /* 0x000fe20000400000 */
[----:B------:R-:W-:Y:S01]  /*7bf0*/  F2FP.BF16.F32.PACK_AB R30, RZ, R30 ;  /* 0x0000001eff1e723e */ /* 0x000fe200000010ff */
[----:B------:R-:W-:Y:S01]  /*7c00*/  @P5 STG.E.U16 desc[UR36][R4.64+0x10], R28 ;  /* 0x0000101c04005986 */ /* 0x000fe2000c101524 */
[C---:B------:R-:W-:Y:S01]  /*7c10*/  ISETP.GT.AND P4, PT, R3.reuse, RZ, P1 ;  /* 0x000000ff0300720c */ /* 0x040fe20000f84270 */
[-C--:B------:R-:W-:Y:S01]  /*7c20*/  FMUL R40, R40, R154.reuse ;  /* 0x0000009a28287220 */ /* 0x080fe20000400000 */
[----:B------:R-:W-:Y:S01]  /*7c30*/  F2FP.BF16.F32.PACK_AB R31, RZ, R31 ;  /* 0x0000001fff1f723e */ /* 0x000fe200000010ff */
[----:B------:R-:W-:Y:S01]  /*7c40*/  @P3 STG.E.U16 desc[UR36][R4.64+0x12], R29 ;  /* 0x0000121d04003986 */ /* 0x000fe2000c101524 */
[----:B------:R-:W-:Y:S01]  /*7c50*/  ISETP.GT.AND P3, PT, R3, 0x8, P0 ;  /* 0x000000080300780c */ /* 0x000fe20000764270 */
[----:B------:R-:W-:Y:S01]  /*7c60*/  FMUL R41, R41, R154 ;  /* 0x0000009a29297220 */ /* 0x000fe20000400000 */
[----:B------:R-:W-:Y:S01]  /*7c70*/  ISETP.GT.AND P0, PT, R0, 0x11, PT ;  /* 0x000000110000780c */ /* 0x000fe20003f04270 */
[----:B------:R-:W-:Y:S01]  /*7c80*/  @P2 STG.E.U16 desc[UR36][R6.64+0x10], R30 ;  /* 0x0000101e06002986 */ /* 0x000fe2000c101524 */
[----:B------:R-:W-:Y:S01]  /*7c90*/  F2FP.BF16.F32.PACK_AB R32, RZ, R32 ;  /* 0x00000020ff20723e */ /* 0x000fe200000010ff */
[-C--:B------:R-:W-:Y:S01]  /*7ca0*/  FMUL R42, R42, R154.reuse ;  /* 0x0000009a2a2a7220 */ /* 0x080fe20000400000 */
[----:B------:R-:W-:Y:S01]  /*7cb0*/  ISETP.GT.AND P5, PT, R3, RZ, P0 ;  /* 0x000000ff0300720c */ /* 0x000fe200007a4270 */
[-C--:B------:R-:W-:Y:S01]  /*7cc0*/  FMUL R43, R43, R154.reuse ;  /* 0x0000009a2b2b7220 */ /* 0x080fe20000400000 */
[----:B------:R-:W-:Y:S01]  /*7cd0*/  ISETP.GT.AND P2, PT, R3, 0x8, P1 ;  /* 0x000000080300780c */ /* 0x000fe20000f44270 */
[-C--:B------:R-:W-:Y:S01]  /*7ce0*/  FMUL R44, R44, R154.reuse ;  /* 0x0000009a2c2c7220 */ /* 0x080fe20000400000 */
[----:B------:R-:W-:Y:S01]  /*7cf0*/  ISETP.GT.AND P1, PT, R0, 0x18, PT ;  /* 0x000000180000780c */ /* 0x000fe20003f24270 */
[-C--:B------:R-:W-:Y:S01]  /*7d00*/  FMUL R45, R45, R154.reuse ;  /* 0x0000009a2d2d7220 */ /* 0x080fe20000400000 */
[----:B------:R-:W-:Y:S01]  /*7d10*/  F2FP.BF16.F32.PACK_AB R33, RZ, R33 ;  /* 0x00000021ff21723e */ /* 0x000fe200000010ff */
[----:B------:R-:W-:Y:S01]  /*7d20*/  @P3 STG.E.U16 desc[UR36][R6.64+0x12], R31 ;  /* 0x0000121f06003986 */ /* 0x000fe2000c101524 */
[C---:B------:R-:W-:Y:S01]  /*7d30*/  ISETP.GT.AND P3, PT, R3.reuse, 0x8, P0 ;  /* 0x000000080300780c */ /* 0x040fe20000764270 */
[-C--:B------:R-:W-:Y:S01]  /*7d40*/  FMUL R46, R46, R154.reuse ;  /* 0x0000009a2e2e7220 */ /* 0x080fe20000400000 */
[----:B------:R-:W-:Y:S01]  /*7d50*/  ISETP.GT.AND P0, PT, R0, 0x19, PT ;  /* 0x000000190000780c */ /* 0x000fe20003f04270 */
[----:B------:R-:W-:Y:S01]  /*7d60*/  @P4 STG.E.U16 desc[UR36][R4.64+0x20], R32 ;  /* 0x0000202004004986 */ /* 0x000fe2000c101524 */
[----:B------:R-:W-:Y:S01]  /*7d70*/  ISETP.GT.AND P4, PT, R3, RZ, P1 ;  /* 0x000000ff0300720c */ /* 0x000fe20000f84270 */
[----:B------:R-:W-:Y:S01]  /*7d80*/  FMUL R47, R47, R154 ;  /* 0x0000009a2f2f7220 */ /* 0x000fe20000400000 */
[----:B------:R-:W-:Y:S01]  /*7d90*/  F2FP.BF16.F32.PACK_AB R34, RZ, R34 ;  /* 0x00000022ff22723e */ /* 0x000fe200000010ff */
[----:B------:R-:W-:Y:S01]  /*7da0*/  @P5 STG.E.U16 desc[UR36][R4.64+0x22], R33 ;  /* 0x0000222104005986 */ /* 0x000fe2000c101524 */
[----:B------:R-:W-:Y:S01]  /*7db0*/  ISETP.GT.AND P5, PT, R3, RZ, P0 ;  /* 0x000000ff0300720c */ /* 0x000fe200007a4270 */
[----:B------:R-:W-:Y:S01]  /*7dc0*/  FMUL R48, R48, R154 ;  /* 0x0000009a30307220 */ /* 0x000fe20000400000 */
[----:B------:R-:W-:Y:S01]  /*7dd0*/  F2FP.BF16.F32.PACK_AB R35, RZ, R35 ;  /* 0x00000023ff23723e */ /* 0x000fe200000010ff */
[----:B------:R-:W-:Y:S01]  /*7de0*/  @P2 STG.E.U16 desc[UR36][R6.64+0x20], R34 ;  /* 0x0000202206002986 */ /* 0x000fe2000c101524 */
[----:B------:R-:W-:Y:S01]  /*7df0*/  F2FP.BF16.F32.PACK_AB R36, RZ, R36 ;  /* 0x00000024ff24723e */ /* 0x000fe200000010ff */
[-C--:B------:R-:W-:Y:S01]  /*7e00*/  FMUL R49, R49, R154.reuse ;  /* 0x0000009a31317220 */ /* 0x080fe20000400000 */
[C---:B------:R-:W-:Y:S01]  /*7e10*/  ISETP.GT.AND P2, PT, R3.reuse, 0x8, P1 ;  /* 0x000000080300780c */ /* 0x040fe20000f44270 */
[----:B------:R-:W-:Y:S01]  /*7e20*/  @P3 STG.E.U16 desc[UR36][R6.64+0x22], R35 ;  /* 0x0000222306003986 */ /* 0x000fe2000c101524 */
[----:B------:R-:W-:Y:S01]  /*7e30*/  ISETP.GT.AND P1, PT, R0, 0x20, PT ;  /* 0x000000200000780c */ /* 0x000fe20003f24270 */
[-C--:B------:R-:W-:Y:S01]  /*7e40*/  FMUL R50, R50, R154.reuse ;  /* 0x0000009a32327220 */ /* 0x080fe20000400000 */
[----:B------:R-:W-:Y:S01]  /*7e50*/  F2FP.BF16.F32.PACK_AB R37, RZ, R37 ;  /* 0x00000025ff25723e */ /* 0x000fe200000010ff */
[----:B------:R-:W-:Y:S01]  /*7e60*/  @P4 STG.E.U16 desc[UR36][R4.64+0x30], R36 ;  /* 0x0000302404004986 */ /* 0x000fe2000c101524 */
[----:B------:R-:W-:Y:S01]  /*7e70*/  ISETP.GT.AND P3, PT, R3, 0x8, P0 ;  /* 0x000000080300780c */ /* 0x000fe20000764270 */
[-C--:B------:R-:W-:Y:S01]  /*7e80*/  FMUL R51, R51, R154.reuse ;  /* 0x0000009a33337220 */ /* 0x080fe20000400000 */
[----:B------:R-:W-:Y:S01]  /*7e90*/  ISETP.GT.AND P0, PT, R0, 0x21, PT ;  /* 0x000000210000780c */ /* 0x000fe20003f04270 */
[----:B------:R-:W-:Y:S01]  /*7ea0*/  @P5 STG.E.U16 desc[UR36][R4.64+0x32], R37 ;  /* 0x0000322504005986 */ /* 0x000fe2000c101524 */
[----:B------:R-:W-:Y:S01]  /*7eb0*/  ISETP.GT.AND P4, PT, R3, RZ, P1 ;  /* 0x000000ff0300720c */ /* 0x000fe20000f84270 */
[----:B------:R-:W-:Y:S01]  /*7ec0*/  FMUL R52, R52, R154 ;  /* 0x0000009a34347220 */ /* 0x000fe20000400000 */
[----:B------:R-:W-:Y:S01]  /*7ed0*/  F2FP.BF16.F32.PACK_AB R38, RZ, R38 ;  /* 0x00000026ff26723e */ /* 0x000fe200000010ff */
[-C--:B------:R-:W-:Y:S01]  /*7ee0*/  FMUL R53, R53, R154.reuse ;  /* 0x0000009a35357220 */ /* 0x080fe20000400000 */
        /* <DEDUP_REMOVED lines=325> */
[----:B------:R-:W-:Y:S01]  /*9340*/  FMUL R151, R151, R154 ;  /* 0x0000009a97977220 */ /* 0x000fe20000400000 */
[----:B------:R-:W-:Y:S01]  /*9350*/  ISETP.GT.AND P2, PT, R3, 0x8, P1 ;  /* 0x000000080300780c */ /* 0x000fe20000f44270 */
[----:B------:R-:W-:Y:S01]  /*9360*/  @P3 STG.E.U16 desc[UR36][R6.64+0x132], R103 ;  /* 0x0001326706003986 */ /* 0x000fe2000c101524 */
[----:B------:R-:W-:-:S02]  /*9370*/  ISETP.GT.AND P1, PT, R0, 0xa8, PT ;  /* 0x000000a80000780c */ /* 0x000fc40003f24270 */
[----:B------:R-:W-:Y:S01]  /*9380*/  F2FP.BF16.F32.PACK_AB R105, RZ, R105 ;  /* 0x00000069ff69723e */ /* 0x000fe200000010ff */
[----:B------:R-:W-:Y:S01]  /*9390*/  @P4 STG.E.U16 desc[UR36][R4.64+0x140], R104 ;  /* 0x0001406804004986 */ /* 0x000fe2000c101524 */
[C---:B------:R-:W-:Y:S02]  /*93a0*/  ISETP.GT.AND P3, PT, R3.reuse, 0x8, P0 ;  /* 0x000000080300780c */ /* 0x040fe40000764270 */
[----:B------:R-:W-:Y:S01]  /*93b0*/  ISETP.GT.AND P0, PT, R0, 0xa9, PT ;  /* 0x000000a90000780c */ /* 0x000fe20003f04270 */
[----:B------:R-:W-:Y:S01]  /*93c0*/  @P5 STG.E.U16 desc[UR36][R4.64+0x142], R105 ;  /* 0x0001426904005986 */ /* 0x000fe2000c101524 */
[C---:B------:R-:W-:Y:S02]  /*93d0*/  ISETP.GT.AND P4, PT, R3.reuse, RZ, P1 ;  /* 0x000000ff0300720c */ /* 0x040fe40000f84270 */
[----:B------:R-:W-:Y:S02]  /*93e0*/  F2FP.BF16.F32.PACK_AB R106, RZ, R106 ;  /* 0x0000006aff6a723e */ /* 0x000fe400000010ff */
[----:B------:R-:W-:-:S02]  /*93f0*/  ISETP.GT.AND P5, PT, R3, RZ, P0 ;  /* 0x000000ff0300720c */ /* 0x000fc400007a4270 */
[----:B------:R-:W-:Y:S01]  /*9400*/  F2FP.BF16.F32.PACK_AB R107, RZ, R107 ;  /* 0x0000006bff6b723e */ /* 0x000fe200000010ff */
[----:B------:R-:W-:Y:S01]  /*9410*/  @P2 STG.E.U16 desc[UR36][R6.64+0x140], R106 ;  /* 0x0001406a06002986 */ /* 0x000fe2000c101524 */
[----:B------:R-:W-:Y:S02]  /*9420*/  F2FP.BF16.F32.PACK_AB R108, RZ, R108 ;  /* 0x0000006cff6c723e */ /* 0x000fe400000010ff */
[C---:B------:R-:W-:Y:S01]  /*9430*/  ISETP.GT.AND P2, PT, R3.reuse, 0x8, P1 ;  /* 0x000000080300780c */ /* 0x040fe20000f44270 */
[----:B------:R-:W-:Y:S01]  /*9440*/  @P3 STG.E.U16 desc[UR36][R6.64+0x142], R107 ;  /* 0x0001426b06003986 */ /* 0x000fe2000c101524 */
[----:B------:R-:W-:Y:S02]  /*9450*/  ISETP.GT.AND P1, PT, R0, 0xb0, PT ;  /* 0x000000b00000780c */ /* 0x000fe40003f24270 */
[----:B------:R-:W-:Y:S01]  /*9460*/  F2FP.BF16.F32.PACK_AB R109, RZ, R109 ;  /* 0x0000006dff6d723e */ /* 0x000fe200000010ff */
[----:B------:R-:W-:Y:S01]  /*9470*/  @P4 STG.E.U16 desc[UR36][R4.64+0x150], R108 ;  /* 0x0001506c04004986 */ /* 0x000fe2000c101524 */
[----:B------:R-:W-:-:S02]  /*9480*/  ISETP.GT.AND P3, PT, R3, 0x8, P0 ;  /* 0x000000080300780c */ /* 0x000fc40000764270 */
[----:B------:R-:W-:Y:S01]  /*9490*/  ISETP.GT.AND P0, PT, R0, 0xb1, PT ;  /* 0x000000b10000780c */ /* 0x000fe20003f04270 */
[----:B------:R-:W-:Y:S01]  /*94a0*/  @P5 STG.E.U16 desc[UR36][R4.64+0x152], R109 ;  /* 0x0001526d04005986 */ /* 0x000fe2000c101524 */
[C---:B------:R-:W-:Y:S02]  /*94b0*/  ISETP.GT.AND P4, PT, R3.reuse, RZ, P1 ;  /* 0x000000ff0300720c */ /* 0x040fe40000f84270 */
[----:B------:R-:W-:Y:S02]  /*94c0*/  F2FP.BF16.F32.PACK_AB R110, RZ, R110 ;  /* 0x0000006eff6e723e */ /* 0x000fe400000010ff */
[----:B------:R-:W-:Y:S02]  /*94d0*/  ISETP.GT.AND P5, PT, R3, RZ, P0 ;  /* 0x000000ff0300720c */ /* 0x000fe400007a4270 */
[----:B------:R-:W-:Y:S01]  /*94e0*/  F2FP.BF16.F32.PACK_AB R111, RZ, R111 ;  /* 0x0000006fff6f723e */ /* 0x000fe200000010ff */
[----:B------:R-:W-:Y:S01]  /*94f0*/  @P2 STG.E.U16 desc[UR36][R6.64+0x150], R110 ;  /* 0x0001506e06002986 */ /* 0x000fe2000c101524 */
[----:B------:R-:W-:-:S02]  /*9500*/  F2FP.BF16.F32.PACK_AB R112, RZ, R112 ;  /* 0x00000070ff70723e */ /* 0x000fc400000010ff */
[C---:B------:R-:W-:Y:S01]  /*9510*/  ISETP.GT.AND P2, PT, R3.reuse, 0x8, P1 ;  /* 0x000000080300780c */ /* 0x040fe20000f44270 */
[----:B------:R-:W-:Y:S01]  /*9520*/  @P3 STG.E.U16 desc[UR36][R6.64+0x152], R111 ;  /* 0x0001526f06003986 */ /* 0x000fe2000c101524 */
[C---:B------:R-:W-:Y:S02]  /*9530*/  ISETP.GT.AND P1, PT, R0.reuse, 0xb8, PT ;  /* 0x000000b80000780c */ /* 0x040fe40003f24270 */
[----:B------:R-:W-:Y:S01]  /*9540*/  F2FP.BF16.F32.PACK_AB R113, RZ, R113 ;  /* 0x00000071ff71723e */ /* 0x000fe200000010ff */
[----:B------:R-:W-:Y:S01]  /*9550*/  @P4 STG.E.U16 desc[UR36][R4.64+0x160], R112 ;  /* 0x0001607004004986 */ /* 0x000fe2000c101524 */
[C---:B------:R-:W-:Y:S02]  /*9560*/  ISETP.GT.AND P3, PT, R3.reuse, 0x8, P0 ;  /* 0x000000080300780c */ /* 0x040fe40000764270 */
[----:B------:R-:W-:Y:S01]  /*9570*/  ISETP.GT.AND P0, PT, R0, 0xb9, PT ;  /* 0x000000b90000780c */ /* 0x000fe20003f04270 */
[----:B------:R-:W-:Y:S01]  /*9580*/  @P5 STG.E.U16 desc[UR36][R4.64+0x162], R113 ;  /* 0x0001627104005986 */ /* 0x000fe2000c101524 */
[----:B------:R-:W-:-:S02]  /*9590*/  ISETP.GT.AND P4, PT, R3, RZ, P1 ;  /* 0x000000ff0300720c */ /* 0x000fc40000f84270 */
[----:B------:R-:W-:Y:S02]  /*95a0*/  F2FP.BF16.F32.PACK_AB R114, RZ, R114 ;  /* 0x00000072ff72723e */ /* 0x000fe400000010ff */
[C---:B------:R-:W-:Y:S02]  /*95b0*/  ISETP.GT.AND P5, PT, R3.reuse, RZ, P0 ;  /* 0x000000ff0300720c */ /* 0x040fe400007a4270 */
[----:B------:R-:W-:Y:S01]  /*95c0*/  F2FP.BF16.F32.PACK_AB R115, RZ, R115 ;  /* 0x00000073ff73723e */ /* 0x000fe200000010ff */
[----:B------:R-:W-:Y:S01]  /*95d0*/  @P2 STG.E.U16 desc[UR36][R6.64+0x160], R114 ;  /* 0x0001607206002986 */ /* 0x000fe2000c101524 */
[----:B------:R-:W-:Y:S02]  /*95e0*/  F2FP.BF16.F32.PACK_AB R116, RZ, R116 ;  /* 0x00000074ff74723e */ /* 0x000fe400000010ff */
        /* <DEDUP_REMOVED lines=65> */
[----:B------:R-:W-:Y:S02]  /*9a00*/  ISETP.GT.AND P5, PT, R3, RZ, P0 ;  /* 0x000000ff0300720c */ /* 0x000fe400007a4270 */
[----:B------:R-:W-:Y:S02]  /*9a10*/  F2FP.BF16.F32.PACK_AB R134, RZ, R134 ;  /* 0x00000086ff86723e */ /* 0x000fe400000010ff */
[----:B------:R-:W-:Y:S02]  /*9a20*/  F2FP.BF16.F32.PACK_AB R135, RZ, R135 ;  /* 0x00000087ff87723e */ /* 0x000fe400000010ff */
[----:B------:R-:W-:Y:S01]  /*9a30*/  F2FP.BF16.F32.PACK_AB R136, RZ, R136 ;  /* 0x00000088ff88723e */ /* 0x000fe200000010ff */
[----:B------:R-:W-:Y:S01]  /*9a40*/  @P2 STG.E.U16 desc[UR36][R6.64+0x1b0], R134 ;  /* 0x0001b08606002986 */ /* 0x000fe2000c101524 */
[----:B------:R-:W-:-:S02]  /*9a50*/  F2FP.BF16.F32.PACK_AB R137, RZ, R137 ;  /* 0x00000089ff89723e */ /* 0x000fc400000010ff */
[C---:B------:R-:W-:Y:S01]  /*9a60*/  ISETP.GT.AND P1, PT, R3.reuse, 0x8, P1 ;  /* 0x000000080300780c */ /* 0x040fe20000f24270 */
[----:B------:R-:W-:Y:S01]  /*9a70*/  @P3 STG.E.U16 desc[UR36][R6.64+0x1b2], R135 ;  /* 0x0001b28706003986 */ /* 0x000fe2000c101524 */
[C---:B------:R-:W-:Y:S02]  /*9a80*/  ISETP.GT.AND P2, PT, R3.reuse, 0x8, P0 ;  /* 0x000000080300780c */ /* 0x040fe40000744270 */
[C---:B------:R-:W-:Y:S01]  /*9a90*/  ISETP.GT.AND P0, PT, R0.reuse, 0xe9, PT ;  /* 0x000000e90000780c */ /* 0x040fe20003f04270 */
[----:B------:R-:W-:Y:S01]  /*9aa0*/  @P4 STG.E.U16 desc[UR36][R4.64+0x1c0], R136 ;  /* 0x0001c08804004986 */ /* 0x000fe2000c101524 */
[----:B------:R-:W-:Y:S02]  /*9ab0*/  ISETP.GT.AND P4, PT, R0, 0xe8, PT ;  /* 0x000000e80000780c */ /* 0x000fe40003f84270 */
[----:B------:R-:W-:Y:S01]  /*9ac0*/  F2FP.BF16.F32.PACK_AB R138, RZ, R138 ;  /* 0x0000008aff8a723e */ /* 0x000fe200000010ff */
[----:B------:R-:W-:Y:S01]  /*9ad0*/  @P5 STG.E.U16 desc[UR36][R4.64+0x1c2], R137 ;  /* 0x0001c28904005986 */ /* 0x000fe2000c101524 */
[----:B------:R-:W-:-:S02]  /*9ae0*/  ISETP.GT.AND P5, PT, R3, RZ, P4 ;  /* 0x000000ff0300720c */ /* 0x000fc400027a4270 */
[----:B------:R-:W-:Y:S01]  /*9af0*/  F2FP.BF16.F32.PACK_AB R139, RZ, R139 ;  /* 0x0000008bff8b723e */ /* 0x000fe200000010ff */
[----:B------:R-:W-:Y:S01]  /*9b00*/  @P1 STG.E.U16 desc[UR36][R6.64+0x1c0], R138 ;  /* 0x0001c08a06001986 */ /* 0x000fe2000c101524 */
[----:B------:R-:W-:Y:S02]  /*9b10*/  F2FP.BF16.F32.PACK_AB R140, RZ, R140 ;  /* 0x0000008cff8c723e */ /* 0x000fe400000010ff */
[C---:B------:R-:W-:Y:S01]  /*9b20*/  ISETP.GT.AND P3, PT, R3.reuse, RZ, P0 ;  /* 0x000000ff0300720c */ /* 0x040fe20000764270 */
[----:B------:R-:W-:Y:S01]  /*9b30*/  @P2 STG.E.U16 desc[UR36][R6.64+0x1c2], R139 ;  /* 0x0001c28b06002986 */ /* 0x000fe2000c101524 */
[C---:B------:R-:W-:Y:S02]  /*9b40*/  ISETP.GT.AND P4, PT, R3.reuse, 0x8, P4 ;  /* 0x000000080300780c */ /* 0x040fe40002784270 */
[----:B------:R-:W-:Y:S02]  /*9b50*/  F2FP.BF16.F32.PACK_AB R141, RZ, R141 ;  /* 0x0000008dff8d723e */ /* 0x000fe400000010ff */
[----:B------:R-:W-:Y:S01]  /*9b60*/  F2FP.BF16.F32.PACK_AB R142, RZ, R142 ;  /* 0x0000008eff8e723e */ /* 0x000fe200000010ff */
[----:B------:R-:W-:Y:S01]  /*9b70*/  @P5 STG.E.U16 desc[UR36][R4.64+0x1d0], R140 ;  /* 0x0001d08c04005986 */ /* 0x000fe2000c101524 */
[----:B------:R-:W-:-:S02]  /*9b80*/  ISETP.GT.AND P5, PT, R3, 0x8, P0 ;  /* 0x000000080300780c */ /* 0x000fc400007a4270 */
[----:B------:R-:W-:Y:S02]  /*9b90*/  F2FP.BF16.F32.PACK_AB R143, RZ, R143 ;  /* 0x0000008fff8f723e */ /* 0x000fe400000010ff */
[C---:B------:R-:W-:Y:S01]  /*9ba0*/  ISETP.GT.AND P0, PT, R0.reuse, 0xf1, PT ;  /* 0x000000f10000780c */ /* 0x040fe20003f04270 */
[----:B------:R-:W-:Y:S01]  /*9bb0*/  @P3 STG.E.U16 desc[UR36][R4.64+0x1d2], R141 ;  /* 0x0001d28d04003986 */ /* 0x000fe2000c101524 */
[----:B------:R-:W-:Y:S02]  /*9bc0*/  ISETP.GT.AND P3, PT, R0, 0xf0, PT ;  /* 0x000000f00000780c */ /* 0x000fe40003f64270 */
[----:B------:R-:W-:Y:S01]  /*9bd0*/  F2FP.BF16.F32.PACK_AB R144, RZ, R144 ;  /* 0x00000090ff90723e */ /* 0x000fe200000010ff */
[----:B------:R-:W-:Y:S01]  /*9be0*/  @P4 STG.E.U16 desc[UR36][R6.64+0x1d0], R142 ;  /* 0x0001d08e06004986 */ /* 0x000fe2000c101524 */
[C---:B------:R-:W-:Y:S02]  /*9bf0*/  ISETP.GT.AND P4, PT, R3.reuse, RZ, P3 ;  /* 0x000000ff0300720c */ /* 0x040fe40001f84270 */
[C---:B------:R-:W-:Y:S01]  /*9c00*/  ISETP.GT.AND P3, PT, R3.reuse, 0x8, P3 ;  /* 0x000000080300780c */ /* 0x040fe20001f64270 */
[----:B------:R-:W-:Y:S01]  /*9c10*/  @P5 STG.E.U16 desc[UR36][R6.64+0x1d2], R143 ;  /* 0x0001d28f06005986 */ /* 0x000fe2000c101524 */
[----:B------:R-:W-:-:S02]  /*9c20*/  ISETP.GT.AND P5, PT, R3, RZ, P0 ;  /* 0x000000ff0300720c */ /* 0x000fc400007a4270 */
[----:B------:R-:W-:Y:S02]  /*9c30*/  F2FP.BF16.F32.PACK_AB R145, RZ, R145 ;  /* 0x00000091ff91723e */ /* 0x000fe400000010ff */
[C---:B------:R-:W-:Y:S02]  /*9c40*/  ISETP.GT.AND P0, PT, R3.reuse, 0x8, P0 ;  /* 0x000000080300780c */ /* 0x040fe40000704270 */
[C---:B------:R-:W-:Y:S02]  /*9c50*/  ISETP.GT.AND P1, PT, R0.reuse, 0xf9, PT ;  /* 0x000000f90000780c */ /* 0x040fe40003f24270 */
[----:B------:R-:W-:Y:S01]  /*9c60*/  ISETP.GT.AND P2, PT, R0, 0xf8, PT ;  /* 0x000000f80000780c */ /* 0x000fe20003f44270 */
[----:B------:R-:W-:Y:S01]  /*9c70*/  @P4 STG.E.U16 desc[UR36][R4.64+0x1e0], R144 ;  /* 0x0001e09004004986 */ /* 0x000fe2000c101524 */
[C---:B------:R-:W-:Y:S01]  /*9c80*/  ISETP.GT.AND P4, PT, R3.reuse, RZ, P1 ;  /* 0x000000ff0300720c */ /* 0x040fe20000f84270 */
[----:B------:R-:W-:Y:S01]  /*9c90*/  @P3 IMAD.MOV.U32 R2, RZ, RZ, R6 ;  /* 0x000000ffff023224 */ /* 0x000fe200078e0006 */
[C---:B------:R-:W-:Y:S01]  /*9ca0*/  ISETP.GT.AND P1, PT, R3.reuse, 0x8, P1 ;  /* 0x000000080300780c */ /* 0x040fe20000f24270 */
[----:B------:R-:W-:Y:S01]  /*9cb0*/  @P5 STG.E.U16 desc[UR36][R4.64+0x1e2], R145 ;  /* 0x0001e29104005986 */ /* 0x000fe2000c101524 */
[----:B------:R-:W-:-:S02]  /*9cc0*/  ISETP.GT.AND P5, PT, R3, RZ, P2 ;  /* 0x000000ff0300720c */ /* 0x000fc400017a4270 */
[----:B------:R-:W-:Y:S01]  /*9cd0*/  ISETP.GT.AND P2, PT, R3, 0x8, P2 ;  /* 0x000000080300780c */ /* 0x000fe20001744270 */
[----:B------:R-:W-:Y:S01]  /*9ce0*/  @P3 IMAD.MOV.U32 R3, RZ, RZ, R7 ;  /* 0x000000ffff033224 */ /* 0x000fe200078e0007 */
[----:B------:R-:W-:Y:S02]  /*9cf0*/  F2FP.BF16.F32.PACK_AB R146, RZ, R146 ;  /* 0x00000092ff92723e */ /* 0x000fe400000010ff */
[----:B------:R-:W-:Y:S02]  /*9d00*/  F2FP.BF16.F32.PACK_AB R147, RZ, R147 ;  /* 0x00000093ff93723e */ /* 0x000fe400000010ff */
[----:B------:R-:W-:Y:S01]  /*9d10*/  F2FP.BF16.F32.PACK_AB R148, RZ, R148 ;  /* 0x00000094ff94723e */ /* 0x000fe200000010ff */
[----:B------:R0:W-:Y:S01]  /*9d20*/  @P3 STG.E.U16 desc[UR36][R2.64+0x1e0], R146 ;  /* 0x0001e09202003986 */ /* 0x0001e2000c101524 */
[----:B------:R-:W-:Y:S02]  /*9d30*/  F2FP.BF16.F32.PACK_AB R149, RZ, R149 ;  /* 0x00000095ff95723e */ /* 0x000fe400000010ff */
[----:B------:R-:W-:-:S02]  /*9d40*/  F2FP.BF16.F32.PACK_AB R150, RZ, R150 ;  /* 0x00000096ff96723e */ /* 0x000fc400000010ff */
[----:B------:R-:W-:Y:S01]  /*9d50*/  F2FP.BF16.F32.PACK_AB R151, RZ, R151 ;  /* 0x00000097ff97723e */ /* 0x000fe200000010ff */
[----:B0-----:R-:W-:Y:S02]  /*9d60*/  @P0 IMAD.MOV.U32 R2, RZ, RZ, R6 ;  /* 0x000000ffff020224 */ /* 0x001fe400078e0006 */
[----:B------:R-:W-:-:S05]  /*9d70*/  @P0 IMAD.MOV.U32 R3, RZ, RZ, R7 ;  /* 0x000000ffff030224 */ /* 0x000fca00078e0007 */
[----:B------:R0:W-:Y:S02]  /*9d80*/  @P0 STG.E.U16 desc[UR36][R2.64+0x1e2], R147 ;  /* 0x0001e29302000986 */ /* 0x0001e4000c101524 */
[----:B0-----:R-:W-:Y:S02]  /*9d90*/  @P5 IMAD.MOV.U32 R2, RZ, RZ, R4 ;  /* 0x000000ffff025224 */ /* 0x001fe400078e0004 */
[----:B------:R-:W-:-:S05]  /*9da0*/  @P5 IMAD.MOV.U32 R3, RZ, RZ, R5 ;  /* 0x000000ffff035224 */ /* 0x000fca00078e0005 */
[----:B------:R0:W-:Y:S04]  /*9db0*/  @P5 STG.E.U16 desc[UR36][R2.64+0x1f0], R148 ;  /* 0x0001f09402005986 */ /* 0x0001e8000c101524 */
[----:B------:R1:W-:Y:S01]  /*9dc0*/  @P4 STG.E.U16 desc[UR36][R4.64+0x1f2], R149 ;  /* 0x0001f29504004986 */ /* 0x0003e2000c101524 */
[----:B0-----:R-:W-:Y:S02]  /*9dd0*/  @P2 IMAD.MOV.U32 R2, RZ, RZ, R6 ;  /* 0x000000ffff022224 */ /* 0x001fe400078e0006 */
[----:B------:R-:W-:-:S05]  /*9de0*/  @P2 IMAD.MOV.U32 R3, RZ, RZ, R7 ;  /* 0x000000ffff032224 */ /* 0x000fca00078e0007 */
[----:B------:R1:W-:Y:S04]  /*9df0*/  @P2 STG.E.U16 desc[UR36][R2.64+0x1f0], R150 ;  /* 0x0001f09602002986 */ /* 0x0003e8000c101524 */
[----:B------:R1:W-:Y:S02]  /*9e00*/  @P1 STG.E.U16 desc[UR36][R6.64+0x1f2], R151 ;  /* 0x0001f29706001986 */ /* 0x0003e4000c101524 */
.L_x_291:
[----:B------:R-:W-:Y:S05]  /*9e10*/  BSYNC B0 ;  /* 0x0000000000007941 */ /* 0x000fea0003800000 */
.L_x_37:
[----:B01----:R-:W2:Y:S01]  /*9e20*/  LDL.64 R2, [R1] ;  /* 0x0000000001027983 */ /* 0x003ea20000100a00 */
[----:B------:R-:W-:Y:S01]  /*9e30*/  ULDC.64 UR4, c[0x0][0x650] ;  /* 0x0001940000047ab9 */ /* 0x000fe20000000a00 */
[----:B------:R0:W-:Y:S01]  /*9e40*/  SYNCS.ARRIVE.TRANS64.A1T0 RZ, [R162+UR45], RZ ;  /* 0x000000ffa2ff79a7 */ /* 0x0001e2000810002d */
[----:B------:R-:W-:Y:S01]  /*9e50*/  PRMT R0, RZ, 0x7610, R0 ;  /* 0x00007610ff007816 */ /* 0x000fe20000000000 */
[----:B-----5:R-:W-:Y:S02]  /*9e60*/  IMAD.MOV.U32 R19, RZ, RZ, -0x1 ;  /* 0xffffffffff137424 */ /* 0x020fe400078e00ff */
[----:B------:R-:W-:Y:S01]  /*9e70*/  IMAD.MOV.U32 R22, RZ, RZ, -0x1 ;  /* 0xffffffffff167424 */ /* 0x000fe200078e00ff */
[----:B--2---:R-:W-:-:S04]  /*9e80*/  LEA R18, P0, R2, R18, 0x1 ;  /* 0x0000001202127211 */ /* 0x004fc800078008ff */
[----:B------:R-:W-:Y:S01]  /*9e90*/  LEA.HI.X R17, R2, R17, R23, 0x1, P0 ;  /* 0x0000001102117211 */ /* 0x000fe200000f0c17 */
[----:B------:R-:W-:Y:S01]  /*9ea0*/  IMAD.MOV.U32 R2, RZ, RZ, -0x1 ;  /* 0xffffffffff027424 */ /* 0x000fe200078e00ff */
[----:B------:R-:W-:-:S04]  /*9eb0*/  ISETP.GE.U32.AND P0, PT, R18, UR4, PT ;  /* 0x0000000412007c0c */ /* 0x000fc8000bf06070 */
[----:B------:R-:W-:-:S13]  /*9ec0*/  ISETP.GE.U32.AND.EX P0, PT, R17, UR5, PT, P0 ;  /* 0x0000000511007c0c */ /* 0x000fda000bf06100 */
[----:B0-----:R-:W-:Y:S05]  /*9ed0*/  @P0 BRA `(.L_x_292) ;  /* 0x0000000400700947 */ /* 0x001fea0003800000 */
[----:B------:R-:W0:Y:S01]  /*9ee0*/  S2R R10, SR_CTAID.X ;  /* 0x00000000000a7919 */ /* 0x000e220000002500 */
[----:B------:R-:W1:Y:S01]  /*9ef0*/  LDC.64 R8, c[0x0][0x628] ;  /* 0x00018a00ff087b82 */ /* 0x000e620000000a00 */
[----:B------:R-:W-:Y:S01]  /*9f00*/  ULDC UR4, c[0x0][0x150] ;  /* 0x0000540000047ab9 */ /* 0x000fe20000000800 */
[----:B---34-:R-:W-:Y:S01]  /*9f10*/  IMAD.MOV.U32 R6, RZ, RZ, R18 ;  /* 0x000000ffff067224 */ /* 0x018fe200078e0012 */
[----:B------:R-:W2:Y:S01]  /*9f20*/  S2R R20, SR_CTAID.Y ;  /* 0x0000000000147919 */ /* 0x000ea20000002600 */
[----:B------:R-:W-:-:S04]  /*9f30*/  IMAD.MOV.U32 R7, RZ, RZ, R17 ;  /* 0x000000ffff077224 */ /* 0x000fc800078e0011 */
[----:B------:R-:W3:Y:S08]  /*9f40*/  LDC R15, c[0x0][0x144] ;  /* 0x00005100ff0f7b82 */ /* 0x000ef00000000800 */
[----:B------:R-:W4:Y:S08]  /*9f50*/  LDC R0, c[0x0][0x630] ;  /* 0x00018c00ff007b82 */ /* 0x000f300000000800 */
[----:B------:R-:W2:Y:S01]  /*9f60*/  LDC.64 R12, c[0x0][0x620] ;  /* 0x00018800ff0c7b82 */ /* 0x000ea20000000a00 */
[----:B-1----:R-:W-:-:S04]  /*9f70*/  ISETP.NE.U32.AND P0, PT, R8, RZ, PT ;  /* 0x000000ff0800720c */ /* 0x002fc80003f05070 */
[----:B------:R-:W-:Y:S02]  /*9f80*/  ISETP.NE.AND.EX P0, PT, R9, RZ, PT, P0 ;  /* 0x000000ff0900720c */ /* 0x000fe40003f05300 */
[----:B0-----:R-:W-:-:S05]  /*9f90*/  I2FP.F32.U32 R2, R10 ;  /* 0x0000000a00027245 */ /* 0x001fca0000201000 */
[----:B------:R-:W-:-:S04]  /*9fa0*/  FMUL R2, R2, UR4 ;  /* 0x0000000402027c20 */ /* 0x000fc80008400000 */
[----:B------:R0:W1:Y:S02]  /*9fb0*/  F2I.U32.TRUNC.NTZ R14, R2 ;  /* 0x00000002000e7305 */ /* 0x000064000020f000 */
[----:B---34-:R-:W-:Y:S05]  /*9fc0*/  @!P0 BRA `(.L_x_293) ;  /* 0x0000000000288947 */ /* 0x018fea0003800000 */
[----:B------:R-:W3:Y:S02]  /*9fd0*/  LDC R3, c[0x0][0x634] ;  /* 0x00018d00ff037b82 */ /* 0x000ee40000000800 */
[----:B---3--:R-:W-:-:S05]  /*9fe0*/  IADD3 R7, P0, R18, R3, RZ ;  /* 0x0000000312077210 */ /* 0x008fca0007f1e0ff */
[----:B------:R-:W-:-:S04]  /*9ff0*/  IMAD.X R11, RZ, RZ, R17, P0 ;  /* 0x000000ffff0b7224 */ /* 0x000fc800000e0611 */
[----:B0-----:R-:W-:-:S04]  /*a000*/  IMAD.WIDE.U32 R2, R11, R8, RZ ;  /* 0x000000080b027225 */ /* 0x001fc800078e00ff */
[----:B------:R-:W-:-:S04]  /*a010*/  IMAD.WIDE.U32 R4, P0, R7, R9, R2 ;  /* 0x0000000907047225 */ /* 0x000fc80007800002 */
[----:B------:R-:W-:-:S04]  /*a020*/  IMAD.WIDE.U32 R2, R7, R8, RZ ;  /* 0x0000000807027225 */ /* 0x000fc800078e00ff */
[----:B------:R-:W-:Y:S01]  /*a030*/  IMAD.X R7, RZ, RZ, RZ, P0 ;  /* 0x000000ffff077224 */ /* 0x000fe200000e06ff */
[----:B------:R-:W-:Y:S01]  /*a040*/  IADD3 RZ, P0, R3, R4, RZ ;  /* 0x0000000403ff7210 */ /* 0x000fe20007f1e0ff */
[----:B------:R-:W-:-:S04]  /*a050*/  IMAD.MOV.U32 R6, RZ, RZ, R5 ;  /* 0x000000ffff067224 */ /* 0x000fc800078e0005 */
[----:B------:R-:W-:-:S08]  /*a060*/  IMAD.WIDE.U32.X R6, R11, R9, R6, P0 ;  /* 0x000000090b067225 */ /* 0x000fd000000e0406 */
.L_x_293:
[----:B------:R-:W3:Y:S01]  /*a070*/  LDC.64 R26, c[0x0][0x640] ;  /* 0x00019000ff1a7b82 */ /* 0x000ee20000000a00 */
[-C--:B------:R-:W-:Y:S01]  /*a080*/  SHF.R.U64 R11, R6, R0.reuse, R7 ;  /* 0x00000000060b7219 */ /* 0x080fe20000001207 */
[----:B------:R-:W-:Y:S01]  /*a090*/  IMAD.MOV.U32 R19, RZ, RZ, R17 ;  /* 0x000000ffff137224 */ /* 0x000fe200078e0011 */
[----:B------:R-:W-:Y:S01]  /*a0a0*/  SHF.R.U32.HI R0, RZ, R0, R7 ;  /* 0x00000000ff007219 */ /* 0x000fe20000011607 */
[----:B-1----:R-:W-:Y:S01]  /*a0b0*/  IMAD.MOV R14, RZ, RZ, -R14 ;  /* 0x000000ffff0e7224 */ /* 0x002fe200078e0a0e */
[----:B------:R-:W-:Y:S01]  /*a0c0*/  IADD3 R5, P0, RZ, -R11, RZ ;  /* 0x8000000bff057210 */ /* 0x000fe20007f1e0ff */
[----:B------:R-:W-:Y:S01]  /*a0d0*/  ULDC UR4, c[0x0][0x154] ;  /* 0x0000550000047ab9 */ /* 0x000fe20000000800 */
[----:B------:R-:W-:Y:S01]  /*a0e0*/  IMAD.MOV.U32 R7, RZ, RZ, 0x1 ;  /* 0x00000001ff077424 */ /* 0x000fe200078e00ff */
[----:B------:R-:W1:Y:S01]  /*a0f0*/  LDC R4, c[0x0][0x618] ;  /* 0x00018600ff047b82 */ /* 0x000e620000000800 */
[----:B------:R-:W-:Y:S02]  /*a100*/  IMAD R22, R15, R14, R10 ;  /* 0x0000000e0f167224 */ /* 0x000fe400078e020a */
[----:B------:R-:W-:-:S04]  /*a110*/  IMAD.X R3, RZ, RZ, ~R0, P0 ;  /* 0x000000ffff037224 */ /* 0x000fc800000e0e00 */
[-C--:B--2---:R-:W-:Y:S01]  /*a120*/  IMAD R0, R3, R12.reuse, RZ ;  /* 0x0000000c03007224 */ /* 0x084fe200078e02ff */
[----:B------:R-:W2:Y:S01]  /*a130*/  LDC R6, c[0x0][0x608] ;  /* 0x00018200ff067b82 */ /* 0x000ea20000000800 */
[----:B0-----:R-:W-:-:S04]  /*a140*/  IMAD.WIDE.U32 R2, R5, R12, R18 ;  /* 0x0000000c05027225 */ /* 0x001fc800078e0012 */
[----:B------:R-:W-:Y:S01]  /*a150*/  IMAD R5, R5, R13, R0 ;  /* 0x0000000d05057224 */ /* 0x000fe200078e0200 */
[----:B------:R-:W-:Y:S02]  /*a160*/  I2FP.F32.U32 R0, R20 ;  /* 0x0000001400007245 */ /* 0x000fe40000201000 */
[----:B------:R-:W0:Y:S01]  /*a170*/  LDC R24, c[0x0][0x658] ;  /* 0x00019600ff187b82 */ /* 0x000e220000000800 */
[----:B------:R-:W-:Y:S01]  /*a180*/  IMAD.IADD R3, R3, 0x1, R5 ;  /* 0x0000000103037824 */ /* 0x000fe200078e0205 */
[----:B---3--:R-:W-:Y:S01]  /*a190*/  ISETP.NE.U32.AND P0, PT, R26, RZ, PT ;  /* 0x000000ff1a00720c */ /* 0x008fe20003f05070 */
[----:B------:R-:W-:Y:S01]  /*a1a0*/  FMUL R0, R0, UR4 ;  /* 0x0000000400007c20 */ /* 0x000fe20008400000 */
[----:B------:R-:W-:Y:S02]  /*a1b0*/  IMAD.MOV.U32 R5, RZ, RZ, -0x1 ;  /* 0xffffffffff057424 */ /* 0x000fe400078e00ff */
[----:B------:R-:W-:Y:S01]  /*a1c0*/  ISETP.NE.AND.EX P0, PT, R27, RZ, PT, P0 ;  /* 0x000000ff1b00720c */ /* 0x000fe20003f05300 */
[----:B------:R3:W4:Y:S01]  /*a1d0*/  F2I.U32.TRUNC.NTZ R12, R0 ;  /* 0x00000000000c7305 */ /* 0x000722000020f000 */
[----:B------:R-:W3:Y:S01]  /*a1e0*/  LDC R15, c[0x0][0x148] ;  /* 0x00005200ff0f7b82 */ /* 0x000ee20000000800 */
[----:B-1----:R-:W-:-:S02]  /*a1f0*/  SHF.R.U64 R10, R2, R4, R3 ;  /* 0x00000004020a7219 */ /* 0x002fc40000001203 */
[----:B------:R-:W-:-:S05]  /*a200*/  SHF.R.U32.HI R3, RZ, R4, R3 ;  /* 0x00000004ff037219 */ /* 0x000fca0000011603 */
[----:B------:R-:W1:Y:S01]  /*a210*/  LDC R14, c[0x0][0x600] ;  /* 0x00018000ff0e7b82 */ /* 0x000e620000000800 */
[-CC-:B--2---:R-:W-:Y:S02]  /*a220*/  SHF.R.U64 R8, R10, R6.reuse, R3.reuse ;  /* 0x000000060a087219 */ /* 0x184fe40000001203 */
[----:B------:R-:W-:-:S05]  /*a230*/  SHF.R.U32.HI R3, RZ, R6, R3 ;  /* 0x00000006ff037219 */ /* 0x000fca0000011603 */
[----:B------:R-:W2:Y:S01]  /*a240*/  LDC R21, c[0x0][0x648] ;  /* 0x00019200ff157b82 */ /* 0x000ea20000000800 */
[-CC-:B0-----:R-:W-:Y:S02]  /*a250*/  SHF.R.U64 R13, R8, R24.reuse, R3.reuse ;  /* 0x00000018080d7219 */ /* 0x181fe40000001203 */
[-C--:B------:R-:W-:Y:S02]  /*a260*/  SHF.L.U32 R5, R5, R24.reuse, RZ ;  /* 0x0000001805057219 */ /* 0x080fe400000006ff */
[-C--:B------:R-:W-:Y:S01]  /*a270*/  SHF.R.U32.HI R3, RZ, R24.reuse, R3 ;  /* 0x00000018ff037219 */ /* 0x080fe20000011603 */
[----:B------:R-:W-:Y:S01]  /*a280*/  IMAD.MOV.U32 R2, RZ, RZ, R13 ;  /* 0x000000ffff027224 */ /* 0x000fe200078e000d */
[----:B------:R-:W-:Y:S01]  /*a290*/  SHF.L.U32 R24, R7, R24, RZ ;  /* 0x0000001807187219 */ /* 0x000fe200000006ff */
[----:B------:R-:W0:Y:S01]  /*a2a0*/  LDC R25, c[0x0][0x638] ;  /* 0x00018e00ff197b82 */ /* 0x000e220000000800 */
[----:B------:R-:W-:-:S07]  /*a2b0*/  LOP3.LUT R19, RZ, R5, RZ, 0x33, !PT ;  /* 0x00000005ff137212 */ /* 0x000fce00078e33ff */
[----:B------:R-:W0:Y:S01]  /*a2c0*/  LDC R28, c[0x0][0x610] ;  /* 0x00018400ff1c7b82 */ /* 0x000e220000000800 */
[----:B----4-:R-:W-:Y:S05]  /*a2d0*/  @!P0 BRA `(.L_x_294) ;  /* 0x0000000000288947 */ /* 0x010fea0003800000 */
[----:B---3--:R-:W3:Y:S02]  /*a2e0*/  LDC R0, c[0x0][0x64c] ;  /* 0x00019300ff007b82 */ /* 0x008ee40000000800 */
[----:B---3--:R-:W-:-:S05]  /*a2f0*/  IADD3 R7, P0, R13, R0, RZ ;  /* 0x000000000d077210 */ /* 0x008fca0007f1e0ff */
        /* <DEDUP_REMOVED lines=8> */
.L_x_294:
[----:B------:R-:W4:Y:S01]  /*a380*/  LDC R4, c[0x0][0x65c] ;  /* 0x00019700ff047b82 */ /* 0x000f220000000800 */
[----:B--23--:R-:W-:Y:S01]  /*a390*/  SHF.R.U64 R0, R2, R21, R3 ;  /* 0x0000001502007219 */ /* 0x00cfe20000001203 */
[----:B-1----:R-:W-:Y:S01]  /*a3a0*/  VIADD R3, R14, 0xffffffff ;  /* 0xffffffff0e037836 */ /* 0x002fe20000000000 */
[----:B------:R-:W-:Y:S01]  /*a3b0*/  LOP3.LUT R19, R8, R19, RZ, 0xc0, !PT ;  /* 0x0000001308137212 */ /* 0x000fe200078ec0ff */
[----:B------:R-:W-:Y:S02]  /*a3c0*/  IMAD.MOV R12, RZ, RZ, -R12 ;  /* 0x000000ffff0c7224 */ /* 0x000fe400078e0a0c */
[----:B------:R-:W-:Y:S01]  /*a3d0*/  IMAD.MOV R2, RZ, RZ, -R0 ;  /* 0x000000ffff027224 */ /* 0x000fe200078e0a00 */
[----:B------:R-:W-:Y:S01]  /*a3e0*/  LOP3.LUT R3, R10, R3, RZ, 0xc0, !PT ;  /* 0x000000030a037212 */ /* 0x000fe200078ec0ff */
[----:B------:R-:W-:Y:S02]  /*a3f0*/  IMAD R19, R24, R0, R19 ;  /* 0x0000000018137224 */ /* 0x000fe400078e0213 */
[----:B0-----:R-:W-:-:S04]  /*a400*/  IMAD R0, R2, R25, R13 ;  /* 0x0000001902007224 */ /* 0x001fc800078e020d */
[----:B------:R-:W-:Y:S01]  /*a410*/  IMAD R2, R0, R14, R3 ;  /* 0x0000000e00027224 */ /* 0x000fe200078e0203 */
[----:B----4-:R-:W-:Y:S01]  /*a420*/  ISETP.NE.AND P0, PT, R4, 0x1, PT ;  /* 0x000000010400780c */ /* 0x010fe20003f05270 */
[----:B------:R-:W-:-:S05]  /*a430*/  IMAD.MOV.U32 R4, RZ, RZ, 0x1 ;  /* 0x00000001ff047424 */ /* 0x000fca00078e00ff */
[----:B------:R-:W-:-:S07]  /*a440*/  PRMT R0, R4, 0x7610, R0 ;  /* 0x0000761004007816 */ /* 0x000fce0000000000 */
[----:B------:R-:W-:-:S04]  /*a450*/  @P0 IMAD R22, R15, R12, R20 ;  /* 0x0000000c0f160224 */ /* 0x000fc800078e0214 */
[----:B------:R-:W-:-:S05]  /*a460*/  IMAD R19, R19, R28, R22 ;  /* 0x0000001c13137224 */ /* 0x000fca00078e0216 */
[----:B------:R-:W-:Y:S02]  /*a470*/  SEL R22, R2, R19, !P0 ;  /* 0x0000001302167207 */ /* 0x000fe40004000000 */
[----:B------:R-:W-:Y:S01]  /*a480*/  SEL R19, R19, R2, !P0 ;  /* 0x0000000213137207 */ /* 0x000fe20004000000 */
[----:B------:R-:W-:-:S07]  /*a490*/  IMAD.MOV.U32 R2, RZ, RZ, R11 ;  /* 0x000000ffff027224 */ /* 0x000fce00078e000b */
.L_x_292:
[----:B------:R-:W-:Y:S02]  /*a4a0*/  LOP3.LUT P0, RZ, R0, 0xff, RZ, 0xc0, !PT ;  /* 0x000000ff00ff7812 */ /* 0x000fe4000780c0ff */
[----:B------:R-:W-:-:S11]  /*a4b0*/  LOP3.LUT R175, R175, 0x1, RZ, 0x3c, !PT ;  /* 0x00000001afaf7812 */ /* 0x000fd600078e3cff */
[----:B------:R-:W-:Y:S05]  /*a4c0*/  @P0 BRA `(.L_x_295) ;  /* 0xffffff7000b40947 */ /* 0x000fea000383ffff */
[----:B------:R-:W-:Y:S05]  /*a4d0*/  EXIT ;  /* 0x000000000000794d */ /* 0x000fea0003800000 */
.L_x_18:
[----:B------:R-:W-:-:S08]  /*a4e0*/  ISETP.NE.AND P0, PT, R5, RZ, PT ;  /* 0x000000ff0500720c */ /* 0x000fd00003f05270 */
[----:B0-----:R-:W0:-:S00]  /*a4f0*/  USETMAXREG.DEALLOC.CTAPOOL 0x28 ;  /* 0x00000028000079c8 */ /* 0x001e0000080e0500 */
[----:B------:R-:W-:Y:S05]  /*a500*/  @P0 EXIT ;  /* 0x000000000000094d */ /* 0x000fea0003800000 */
[----:B0-----:R-:W-:Y:S01]  /*a510*/  LOP3.LUT P0, RZ, R8, 0xff, RZ, 0xc0, !PT ;  /* 0x000000ff08ff7812 */ /* 0x001fe2000780c0ff */
[----:B------:R-:W-:Y:S02]  /*a520*/  IMAD.MOV.U32 R0, RZ, RZ, 0x1 ;  /* 0x00000001ff007424 */ /* 0x000fe400078e00ff */
[----:B------:R-:W-:-:S10]  /*a530*/  IMAD.MOV.U32 R8, RZ, RZ, RZ ;  /* 0x000000ffff087224 */ /* 0x000fd400078e00ff */
[----:B------:R-:W-:Y:S05]  /*a540*/  @!P0 BRA `(.L_x_296) ;  /* 0x0000000c003c8947 */ /* 0x000fea0003800000 */
[----:B------:R-:W0:Y:S01]  /*a550*/  S2R R7, SR_CgaCtaId ;  /* 0x0000000000077919 */ /* 0x000e220000008800 */
[----:B------:R-:W-:Y:S01]  /*a560*/  LOP3.LUT P0, RZ, R4, 0x1f, RZ, 0xc0, !PT ;  /* 0x0000001f04ff7812 */ /* 0x000fe2000780c0ff */
[----:B------:R-:W-:Y:S01]  /*a570*/  ULDC UR5, c[0x0][0x658] ;  /* 0x0001960000057ab9 */ /* 0x000fe20000000800 */
[----:B------:R-:W-:Y:S01]  /*a580*/  UMOV UR6, 0xffffffff ;  /* 0xffffffff00067882 */ /* 0x000fe20000000000 */
[----:B------:R-:W-:Y:S01]  /*a590*/  BSSY B0, `(.L_x_296) ;  /* 0x00000ca000007945 */ /* 0x000fe20003800000 */
[----:B------:R-:W-:Y:S01]  /*a5a0*/  USHF.L.U32 UR6, UR6, UR5, URZ ;  /* 0x0000000506067299 */ /* 0x000fe2000800063f */
[C---:B------:R-:W-:Y:S01]  /*a5b0*/  ISETP.NE.AND P2, PT, R3.reuse, RZ, PT ;  /* 0x000000ff0300720c */ /* 0x040fe20003f45270 */
[----:B------:R-:W-:Y:S01]  /*a5c0*/  IMAD.MOV.U32 R9, RZ, RZ, 0x1 ;  /* 0x00000001ff097424 */ /* 0x000fe200078e00ff */
[----:B------:R-:W-:Y:S01]  /*a5d0*/  ISETP.NE.OR P0, PT, R3, RZ, !P0 ;  /* 0x000000ff0300720c */ /* 0x000fe20004705670 */
[----:B------:R-:W-:Y:S01]  /*a5e0*/  IMAD.MOV.U32 R0, RZ, RZ, 0x1 ;  /* 0x00000001ff007424 */ /* 0x000fe200078e00ff */
[----:B------:R-:W-:Y:S01]  /*a5f0*/  LOP3.LUT R6, R16, 0x2, RZ, 0xfc, !PT ;  /* 0x0000000210067812 */ /* 0x000fe200078efcff */
[----:B------:R-:W-:Y:S01]  /*a600*/  IMAD.MOV.U32 R8, RZ, RZ, RZ ;  /* 0x000000ffff087224 */ /* 0x000fe200078e00ff */
[----:B------:R-:W-:Y:S01]  /*a610*/  ULDC UR4, c[0x0][0x600] ;  /* 0x0001800000047ab9 */ /* 0x000fe20000000800 */
[----:B------:R-:W-:Y:S01]  /*a620*/  UMOV UR7, 0x1 ;  /* 0x0000000100077882 */ /* 0x000fe20000000000 */
[----:B------:R-:W-:-:S02]  /*a630*/  UIADD3 UR19, UR40, 0x1, URZ ;  /* 0x0000000128137890 */ /* 0x000fc4000fffe03f */
[----:B------:R-:W-:Y:S02]  /*a640*/  UIADD3 UR15, UR4, -0x1, URZ ;  /* 0xffffffff040f7890 */ /* 0x000fe4000fffe03f */
[----:B------:R-:W-:Y:S02]  /*a650*/  USHF.L.U32 UR17, UR7, UR5, URZ ;  /* 0x0000000507117299 */ /* 0x000fe4000800063f */
[----:B------:R-:W-:Y:S01]  /*a660*/  ULOP3.LUT UR16, URZ, UR6, URZ, 0x33, !UPT ;  /* 0x000000063f107292 */ /* 0x000fe2000f8e333f */
[----:B------:R-:W-:Y:S01]  /*a670*/  ULDC.64 UR20, c[0x0][0x198] ;  /* 0x0000660000147ab9 */ /* 0x000fe20000000a00 */
[C---:B0-----:R-:W-:Y:S02]  /*a680*/  IMAD.SHL.U32 R10, R7.reuse, 0x80, RZ ;  /* 0x00000080070a7824 */ /* 0x041fe400078e00ff */
[----:B------:R-:W-:-:S03]  /*a690*/  IMAD.SHL.U32 R7, R7, 0x1000, RZ ;  /* 0x0000100007077824 */ /* 0x000fc600078e00ff */
[----:B------:R-:W-:Y:S02]  /*a6a0*/  LOP3.LUT R10, R10, 0x80, RZ, 0xc0, !PT ;  /* 0x000000800a0a7812 */ /* 0x000fe400078ec0ff */
[----:B------:R-:W-:-:S07]  /*a6b0*/  LOP3.LUT R7, R7, 0x1000, RZ, 0xc0, !PT ;  /* 0x0000100007077812 */ /* 0x000fce00078ec0ff */
.L_x_308:
[----:B------:R-:W-:-:S03]  /*a6c0*/  UMOV UR4, 0xffffffff ;  /* 0xffffffff00047882 */ /* 0x000fc60000000000 */
[----:B------:R-:W-:Y:S05]  /*a6d0*/  BRA.DIV UR4, `(.L_x_297) ;  /* 0x0000001204e87947 */ /* 0x000fea000b800000 */
[----:B------:R-:W-:-:S13]  /*a6e0*/  ELECT P6, URZ, PT ;  /* 0x00000000003f782f */ /* 0x000fda00038c0000 */
.L_x_328:
[----:B------:R-:W0:Y:S01]  /*a6f0*/  LDC R3, c[0x0][0x28c] ;  /* 0x0000a300ff037b82 */ /* 0x000e220000000800 */
[----:B------:R-:W-:Y:S01]  /*a700*/  BSSY B1, `(.L_x_298) ;  /* 0x0000039000017945 */ /* 0x000fe20003800000 */
[----:B0-----:R-:W-:-:S13]  /*a710*/  ISETP.LT.OR P6, PT, R3, 0x1, !P6 ;  /* 0x000000010300780c */ /* 0x001fda00077c1670 */
[----:B------:R-:W-:Y:S05]  /*a720*/  @P6 BRA `(.L_x_299) ;  /* 0x0000000000d86947 */ /* 0x000fea0003800000 */
[----:B------:R-:W-:Y:S02]  /*a730*/  IMAD R22, R22, 0x100, R10 ;  /* 0x0000010016167824 */ /* 0x000fe400078e020a */
[----:B------:R-:W-:Y:S02]  /*a740*/  IMAD.SHL.U32 R19, R19, 0x40, RZ ;  /* 0x0000004013137824 */ /* 0x000fe400078e00ff */
[----:B------:R-:W-:Y:S02]  /*a750*/  IMAD.MOV.U32 R14, RZ, RZ, RZ ;  /* 0x000000ffff0e7224 */ /* 0x000fe400078e00ff */
[----:B------:R-:W-:Y:S02]  /*a760*/  IMAD.U32 R15, RZ, RZ, UR19 ;  /* 0x00000013ff0f7e24 */ /* 0x000fe4000f8e00ff */
[----:B------:R-:W-:Y:S02]  /*a770*/  IMAD.MOV.U32 R3, RZ, RZ, R0 ;  /* 0x000000ffff037224 */ /* 0x000fe400078e0000 */
[----:B------:R-:W-:-:S07]  /*a780*/  IMAD.MOV.U32 R4, RZ, RZ, R8 ;  /* 0x000000ffff047224 */ /* 0x000fce00078e0008 */
.L_x_303:
[----:B------:R-:W0:Y:S01]  /*a790*/  S2R R12, SR_CgaCtaId ;  /* 0x00000000000c7919 */ /* 0x000e220000008800 */
[----:B------:R-:W-:Y:S01]  /*a7a0*/  MOV R5, 0x400 ;  /* 0x0000040000057802 */ /* 0x000fe20000000f00 */
[----:B------:R-:W1:Y:S03]  /*a7b0*/  @!P2 LDC R11, c[0x0][0x500] ;  /* 0x00014000ff0bab82 */ /* 0x000e660000000800 */
[----:B0-----:R-:W-:Y:S02]  /*a7c0*/  LEA R13, R12, R5, 0x18 ;  /* 0x000000050c0d7211 */ /* 0x001fe400078ec0ff */
[----:B------:R-:W-:-:S03]  /*a7d0*/  SHF.L.U32 R5, R3, 0x1f, RZ ;  /* 0x0000001f03057819 */ /* 0x000fc600000006ff */
[----:B------:R-:W-:-:S04]  /*a7e0*/  IMAD R12, R4, 0x8, R13 ;  /* 0x00000008040c7824 */ /* 0x000fc800078e020d */
[----:B------:R-:W0:Y:S02]  /*a7f0*/  SYNCS.PHASECHK.TRANS64.TRYWAIT P1, [R12+URZ+0x58], R5 ;  /* 0x000058050c0075a7 */ /* 0x000e24000802017f */
[----:B01----:R-:W-:Y:S05]  /*a800*/  @!P1 BRA `(.L_x_300) ;  /* 0x0000001000bc9947 */ /* 0x003fea0003800000 */
.L_x_329:
[----:B0-----:R-:W-:Y:S01]  /*a810*/  PRMT R5, R6, 0x9910, RZ ;  /* 0x0000991006057816 */ /* 0x001fe200000000ff */
[----:B------:R0:W-:Y:S03]  /*a820*/  @!P2 SYNCS.ARRIVE.TRANS64 RZ, [R12+URZ], R11 ;  /* 0x0000000b0cffa9a7 */ /* 0x0001e6000800003f */
[----:B------:R-:W-:-:S13]  /*a830*/  ISETP.NE.AND P1, PT, R5, 0x2, PT ;  /* 0x000000020500780c */ /* 0x000fda0003f25270 */
[----:B0-----:R-:W-:Y:S05]  /*a840*/  @P1 BRA `(.L_x_301) ;  /* 0x0000000000041947 */ /* 0x001fea0003800000 */
[----:B------:R-:W-:Y:S01]  /*a850*/  BPT.TRAP 0x1 ;  /* 0x000000040000795c */ /* 0x000fe20000300000 */
.L_x_301:
[----:B------:R-:W-:Y:S05]  /*a860*/  @P0 BRA `(.L_x_302) ;  /* 0x0000000000040947 */ /* 0x000fea0003800000 */
[----:B------:R-:W-:Y:S01]  /*a870*/  BPT.TRAP 0x1 ;  /* 0x000000040000795c */ /* 0x000fe20000300000 */
.L_x_302:
[----:B------:R-:W-:Y:S01]  /*a880*/  IMAD R5, R4, 0x2000, R7 ;  /* 0x0000200004057824 */ /* 0x000fe200078e0207 */
[----:B------:R-:W-:Y:S01]  /*a890*/  R2UR UR9, R12 ;  /* 0x000000000c0972ca */ /* 0x000fe200000e0000 */
[C-C-:B------:R-:W-:Y:S01]  /*a8a0*/  IMAD R11, R4.reuse, 0x1000, R13.reuse ;  /* 0x00001000040b7824 */ /* 0x140fe200078e020d */
[----:B------:R-:W-:Y:S01]  /*a8b0*/  UIADD3 UR4, UP0, UR20, 0xf0, URZ ;  /* 0x000000f014047890 */ /* 0x000fe2000ff1e03f */
[----:B------:R-:W-:Y:S01]  /*a8c0*/  IMAD R5, R5, 0x2, R13 ;  /* 0x0000000205057824 */ /* 0x000fe200078e020d */
[----:B------:R-:W-:Y:S01]  /*a8d0*/  R2UR UR11, R19 ;  /* 0x00000000130b72ca */ /* 0x000fe200000e0000 */
[----:B------:R-:W-:Y:S01]  /*a8e0*/  VIADD R15, R15, 0xffffffff ;  /* 0xffffffff0f0f7836 */ /* 0x000fe20000000000 */
[----:B------:R-:W-:Y:S01]  /*a8f0*/  R2UR UR5, R11 ;  /* 0x000000000b0572ca */ /* 0x000fe200000e0000 */
[----:B------:R-:W-:Y:S01]  /*a900*/  UIADD3 UR22, UP1, UR20, 0x1f0, URZ ;  /* 0x000001f014167890 */ /* 0x000fe2000ff3e03f */
[----:B------:R-:W-:Y:S01]  /*a910*/  R2UR UR8, R5 ;  /* 0x00000000050872ca */ /* 0x000fe200000e0000 */
[----:B------:R-:W-:Y:S01]  /*a920*/  VIADD R4, R4, 0x1 ;  /* 0x0000000104047836 */ /* 0x000fe20000000000 */
[----:B------:R-:W-:Y:S01]  /*a930*/  R2UR UR10, R14 ;  /* 0x000000000e0a72ca */ /* 0x000fe200000e0000 */
[----:B------:R-:W-:Y:S01]  /*a940*/  UIADD3.X UR23, URZ, UR21, URZ, UP1, !UPT ;  /* 0x000000153f177290 */ /* 0x000fe20008ffe43f */
[----:B------:R-:W-:Y:S01]  /*a950*/  R2UR UR12, R2 ;  /* 0x00000000020c72ca */ /* 0x000fe200000e0000 */
[----:B------:R-:W-:Y:S01]  /*a960*/  UMOV UR6, 0x0 ;  /* 0x0000000000067882 */ /* 0x000fe20000000000 */
[----:B------:R-:W-:Y:S01]  /*a970*/  R2UR UR18, R22 ;  /* 0x00000000161272ca */ /* 0x000fe200000e0000 */
[----:B------:R-:W-:Y:S01]  /*a980*/  UMOV UR7, 0x10000000 ;  /* 0x1000000000077882 */ /* 0x000fe20000000000 */
[----:B------:R-:W-:Y:S01]  /*a990*/  ISETP.GT.AND P3, PT, R15, 0x1, PT ;  /* 0x000000010f00780c */ /* 0x000fe20003f64270 */
[----:B------:R-:W-:Y:S01]  /*a9a0*/  UMOV UR24, 0x30000 ;  /* 0x0003000000187882 */ /* 0x000fe20000000000 */
[----:B------:R-:W-:Y:S01]  /*a9b0*/  ISETP.NE.AND P1, PT, R4, 0xb, PT ;  /* 0x0000000b0400780c */ /* 0x000fe20003f25270 */
[----:B------:R-:W-:Y:S01]  /*a9c0*/  UIADD3 UR13, UR5, 0x180, URZ ;  /* 0x00000180050d7890 */ /* 0x000fe2000fffe03f */
[----:B------:R-:W-:Y:S01]  /*a9d0*/  VIADD R14, R14, 0x20 ;  /* 0x000000200e0e7836 */ /* 0x000fe20000000000 */
[----:B------:R-:W-:Y:S01]  /*a9e0*/  UIADD3.X UR5, URZ, UR21, URZ, UP0, !UPT ;  /* 0x000000153f057290 */ /* 0x000fe200087fe43f */
[----:B------:R-:W-:Y:S01]  /*a9f0*/  SEL R12, RZ, 0x1, P1 ;  /* 0x00000001ff0c7807 */ /* 0x000fe20000800000 */
[----:B------:R-:W-:Y:S01]  /*aa00*/  UIADD3 UR14, UR8, 0xb180, URZ ;  /* 0x0000b180080e7890 */ /* 0x000fe2000fffe03f */
[----:B------:R-:W-:-:S02]  /*aa10*/  SEL R4, R4, RZ, P1 ;  /* 0x000000ff04047207 */ /* 0x000fc40000800000 */
[----:B------:R-:W-:Y:S01]  /*aa20*/  UMOV UR8, UR13 ;  /* 0x0000000d00087c82 */ /* 0x000fe20008000000 */
[----:B------:R-:W-:-:S03]  /*aa30*/  LOP3.LUT R3, R3, R12, RZ, 0x3c, !PT ;  /* 0x0000000c03037212 */ /* 0x000fc600078e3cff */
[----:B------:R0:W-:Y:S02]  /*aa40*/  UTMALDG.3D [UR8], [UR4], desc[UR6] ;  /* 0x00000608040075b4 */ /* 0x0001e40008011000 */
[----:B0-----:R-:W-:Y:S01]  /*aa50*/  UMOV UR8, UR14 ;  /* 0x0000000e00087c82 */ /* 0x001fe20008000000 */
[----:B------:R-:W-:Y:S02]  /*aa60*/  UMOV UR11, UR18 ;  /* 0x00000012000b7c82 */ /* 0x000fe40008000000 */
[----:B------:R0:W-:Y:S02]  /*aa70*/  UTMALDG.3D.MULTICAST [UR8], [UR22], UR24, desc[UR6] ;  /* 0x00000608160073b4 */ /* 0x0001e40008011818 */
[----:B0-----:R-:W-:Y:S05]  /*aa80*/  @P3 BRA `(.L_x_303) ;  /* 0xfffffffc00403947 */ /* 0x001fea000383ffff */
.L_x_299:
[----:B------:R-:W-:Y:S05]  /*aa90*/  BSYNC B1 ;  /* 0x0000000000017941 */ /* 0x000fea0003800000 */
.L_x_298:
[----:B------:R-:W2:Y:S01]  /*aaa0*/  LDL.64 R12, [R1] ;  /* 0x00000000010c7983 */ /* 0x000ea20000100a00 */
[----:B------:R-:W-:Y:S01]  /*aab0*/  LOP3.LUT P4, RZ, R9, 0xff, RZ, 0xc0, !PT ;  /* 0x000000ff09ff7812 */ /* 0x000fe2000788c0ff */
[----:B------:R-:W-:Y:S01]  /*aac0*/  VIADD R8, R8, UR40 ;  /* 0x0000002808087c36 */ /* 0x000fe20008000000 */
[----:B------:R-:W-:Y:S01]  /*aad0*/  ULDC.64 UR4, c[0x0][0x650] ;  /* 0x0001940000047ab9 */ /* 0x000fe20000000a00 */
[----:B------:R-:W-:Y:S01]  /*aae0*/  IMAD.U32 R5, RZ, RZ, UR40 ;  /* 0x00000028ff057e24 */ /* 0x000fe2000f8e00ff */
[----:B------:R-:W-:Y:S01]  /*aaf0*/  UISETP.GE.U32.AND UP0, UPT, UR40, 0xb, UPT ;  /* 0x0000000b2800788c */ /* 0x000fe2000bf06070 */
[----:B------:R-:W-:Y:S01]  /*ab00*/  BSSY B1, `(.L_x_304) ;  /* 0x0000070000017945 */ /* 0x000fe20003800000 */
[----:B------:R-:W-:Y:S01]  /*ab10*/  ISETP.GT.U32.AND P1, PT, R8, 0xa, PT ;  /* 0x0000000a0800780c */ /* 0x000fe20003f24070 */
[----:B------:R-:W-:Y:S01]  /*ab20*/  IMAD.MOV.U32 R19, RZ, RZ, -0x1 ;  /* 0xffffffffff137424 */ /* 0x000fe200078e00ff */
[----:B------:R-:W-:Y:S01]  /*ab30*/  PRMT R9, RZ, 0x7610, R9 ;  /* 0x00007610ff097816 */ /* 0x000fe20000000009 */
[----:B------:R-:W-:Y:S01]  /*ab40*/  IMAD.MOV.U32 R22, RZ, RZ, -0x1 ;  /* 0xffffffffff167424 */ /* 0x000fe200078e00ff */
[----:B------:R-:W-:-:S02]  /*ab50*/  ISETP.LT.U32.AND P1, PT, R5, 0xb, P1 ;  /* 0x0000000b0500780c */ /* 0x000fc40000f21070 */
[----:B------:R-:W-:Y:S01]  /*ab60*/  PLOP3.LUT P3, PT, PT, PT, UP0, 0x80, 0x0 ;  /* 0x000000000000781c */ /* 0x000fe20003f6f008 */
[----:B------:R-:W0:Y:S01]  /*ab70*/  @P4 S2R R3, SR_CgaCtaId ;  /* 0x0000000000034919 */ /* 0x000e220000008800 */
[----:B------:R-:W-:-:S04]  /*ab80*/  @P4 MOV R2, 0x400 ;  /* 0x0000040000024802 */ /* 0x000fc80000000f00 */
[----:B0-----:R-:W-:Y:S01]  /*ab90*/  @P4 LEA R4, R3, R2, 0x18 ;  /* 0x0000000203044211 */ /* 0x001fe200078ec0ff */
[----:B------:R-:W-:-:S03]  /*aba0*/  IMAD.WIDE.U32 R2, R8, -0x45d1745d, RZ ;  /* 0xba2e8ba308027825 */ /* 0x000fc600078e00ff */
[----:B------:R0:W-:Y:S01]  /*abb0*/  @P4 SYNCS.ARRIVE.TRANS64.A1T0 RZ, [R4+URZ+0xe8], RZ ;  /* 0x0000e8ff04ff49a7 */ /* 0x0001e2000810003f */
[----:B------:R-:W-:Y:S01]  /*abc0*/  IMAD.MOV.U32 R2, RZ, RZ, -0x1 ;  /* 0xffffffffff027424 */ /* 0x000fe200078e00ff */
[----:B------:R-:W-:Y:S02]  /*abd0*/  SHF.R.U32.HI R5, RZ, 0x3, R3 ;  /* 0x00000003ff057819 */ /* 0x000fe40000011603 */
[----:B------:R-:W-:-:S03]  /*abe0*/  SEL R3, RZ, 0x1, !P1 ;  /* 0x00000001ff037807 */ /* 0x000fc60004800000 */
[----:B------:R-:W-:Y:S01]  /*abf0*/  IMAD R8, R5, -0xb, R8 ;  /* 0xfffffff505087824 */ /* 0x000fe200078e0208 */
[----:B------:R-:W-:Y:S02]  /*ac00*/  LOP3.LUT R0, R0, R3, RZ, 0x3c, !PT ;  /* 0x0000000300007212 */ /* 0x000fe400078e3cff */
[----:B------:R-:W-:Y:S02]  /*ac10*/  PRMT R3, RZ, 0x7610, R3 ;  /* 0x00007610ff037816 */ /* 0x000fe40000000003 */
[----:B------:R-:W-:Y:S02]  /*ac20*/  @P3 LOP3.LUT R0, R0, 0x1, R5, 0x78, !PT ;  /* 0x0000000100003812 */ /* 0x000fe400078e7805 */
[----:B--2---:R-:W-:-:S04]  /*ac30*/  IADD3 R18, P4, R18, R12, RZ ;  /* 0x0000000c12127210 */ /* 0x004fc80007f9e0ff */
[----:B------:R-:W-:Y:S01]  /*ac40*/  ISETP.GE.U32.AND P1, PT, R18, UR4, PT ;  /* 0x0000000412007c0c */ /* 0x000fe2000bf26070 */
[----:B------:R-:W-:-:S05]  /*ac50*/  IMAD.X R17, R17, 0x1, R23, P4 ;  /* 0x0000000111117824 */ /* 0x000fca00020e0617 */
[----:B------:R-:W-:-:S13]  /*ac60*/  ISETP.GE.U32.AND.EX P1, PT, R17, UR5, PT, P1 ;  /* 0x0000000511007c0c */ /* 0x000fda000bf26110 */
[----:B0-----:R-:W-:Y:S05]  /*ac70*/  @P1 BRA `(.L_x_305) ;  /* 0x0000000400601947 */ /* 0x001fea0003800000 */
[----:B------:R-:W0:Y:S01]  /*ac80*/  S2R R12, SR_CTAID.X ;  /* 0x00000000000c7919 */ /* 0x000e220000002500 */
[----:B------:R-:W-:Y:S01]  /*ac90*/  ULDC.64 UR4, c[0x0][0x628] ;  /* 0x00018a0000047ab9 */ /* 0x000fe20000000a00 */
[----:B------:R-:W-:Y:S01]  /*aca0*/  ULDC UR7, c[0x0][0x630] ;  /* 0x00018c0000077ab9 */ /* 0x000fe20000000800 */
[----:B------:R-:W-:Y:S01]  /*acb0*/  ISETP.NE.U32.AND P1, PT, RZ, UR4, PT ;  /* 0x00000004ff007c0c */ /* 0x000fe2000bf25070 */
[----:B------:R-:W1:Y:S01]  /*acc0*/  S2R R13, SR_CTAID.Y ;  /* 0x00000000000d7919 */ /* 0x000e620000002600 */
[----:B------:R-:W-:Y:S01]  /*acd0*/  ULDC UR8, c[0x0][0x150] ;  /* 0x0000540000087ab9 */ /* 0x000fe20000000800 */
[----:B------:R-:W-:Y:S01]  /*ace0*/  IMAD.MOV.U32 R2, RZ, RZ, R18 ;  /* 0x000000ffff027224 */ /* 0x000fe200078e0012 */
[----:B------:R-:W-:Y:S01]  /*acf0*/  ISETP.NE.AND.EX P1, PT, RZ, UR5, PT, P1 ;  /* 0x00000005ff007c0c */ /* 0x000fe2000bf25310 */
[----:B------:R-:W-:Y:S01]  /*ad00*/  IMAD.MOV.U32 R3, RZ, RZ, R17 ;  /* 0x000000ffff037224 */ /* 0x000fe200078e0011 */
[----:B0-----:R-:W-:-:S11]  /*ad10*/  I2FP.F32.U32 R14, R12 ;  /* 0x0000000c000e7245 */ /* 0x001fd60000201000 */
[----:B------:R-:W-:Y:S05]  /*ad20*/  @!P1 BRA `(.L_x_306) ;  /* 0x0000000000289947 */ /* 0x000fea0003800000 */
[----:B------:R-:W-:Y:S02]  /*ad30*/  ULDC UR6, c[0x0][0x634] ;  /* 0x00018d0000067ab9 */ /* 0x000fe40000000800 */
[----:B------:R-:W-:-:S05]  /*ad40*/  IADD3 R3, P1, R18, UR6, RZ ;  /* 0x0000000612037c10 */ /* 0x000fca000ff3e0ff */
[----:B------:R-:W-:-:S04]  /*ad50*/  IMAD.X R11, RZ, RZ, R17, P1 ;  /* 0x000000ffff0b7224 */ /* 0x000fc800008e0611 */
[----:B------:R-:W-:-:S04]  /*ad60*/  IMAD.WIDE.U32 R4, R11, UR4, RZ ;  /* 0x000000040b047c25 */ /* 0x000fc8000f8e00ff */
[----:B------:R-:W-:-:S04]  /*ad70*/  IMAD.WIDE.U32 R4, P1, R3, UR5, R4 ;  /* 0x0000000503047c25 */ /* 0x000fc8000f820004 */
[----:B------:R-:W-:-:S04]  /*ad80*/  IMAD.WIDE.U32 R2, R3, UR4, RZ ;  /* 0x0000000403027c25 */ /* 0x000fc8000f8e00ff */
[----:B------:R-:W-:Y:S01]  /*ad90*/  IMAD.MOV.U32 R2, RZ, RZ, R5 ;  /* 0x000000ffff027224 */ /* 0x000fe200078e0005 */
[----:B------:R-:W-:Y:S01]  /*ada0*/  IADD3 RZ, P3, R3, R4, RZ ;  /* 0x0000000403ff7210 */ /* 0x000fe20007f7e0ff */
[----:B------:R-:W-:-:S04]  /*adb0*/  IMAD.X R3, RZ, RZ, RZ, P1 ;  /* 0x000000ffff037224 */ /* 0x000fc800008e06ff */
[----:B------:R-:W-:-:S08]  /*adc0*/  IMAD.WIDE.U32.X R2, R11, UR5, R2, P3 ;  /* 0x000000050b027c25 */ /* 0x000fd000098e0402 */
.L_x_306:
[----:B------:R-:W0:Y:S01]  /*add0*/  LDC R21, c[0x0][0x65c] ;  /* 0x00019700ff157b82 */ /* 0x000e220000000800 */
[--C-:B------:R-:W-:Y:S01]  /*ade0*/  SHF.R.U64 R11, R2, UR7, R3.reuse ;  /* 0x00000007020b7c19 */ /* 0x100fe20008001203 */
[----:B------:R-:W-:Y:S01]  /*adf0*/  FMUL R14, R14, UR8 ;  /* 0x000000080e0e7c20 */ /* 0x000fe20008400000 */
[----:B------:R-:W-:Y:S01]  /*ae00*/  SHF.R.U32.HI R2, RZ, UR7, R3 ;  /* 0x00000007ff027c19 */ /* 0x000fe20008011603 */
[----:B------:R-:W-:Y:S01]  /*ae10*/  ULDC UR6, c[0x0][0x154] ;  /* 0x0000550000067ab9 */ /* 0x000fe20000000800 */
[----:B------:R-:W-:Y:S01]  /*ae20*/  IADD3 R15, P1, RZ, -R11, RZ ;  /* 0x8000000bff0f7210 */ /* 0x000fe20007f3e0ff */
[----:B------:R-:W-:Y:S01]  /*ae30*/  ULDC.64 UR4, c[0x0][0x620] ;  /* 0x0001880000047ab9 */ /* 0x000fe20000000a00 */
[----:B-1----:R-:W-:Y:S01]  /*ae40*/  I2FP.F32.U32 R3, R13 ;  /* 0x0000000d00037245 */ /* 0x002fe20000201000 */
[----:B------:R-:W1:Y:S01]  /*ae50*/  LDC R19, c[0x0][0x144] ;  /* 0x00005100ff137b82 */ /* 0x000e620000000800 */
[----:B------:R-:W2:Y:S01]  /*ae60*/  F2I.U32.TRUNC.NTZ R14, R14 ;  /* 0x0000000e000e7305 */ /* 0x000ea2000020f000 */
[----:B------:R-:W-:-:S02]  /*ae70*/  IMAD.X R2, RZ, RZ, ~R2, P1 ;  /* 0x000000ffff027224 */ /* 0x000fc400008e0e02 */
[----:B------:R-:W-:Y:S01]  /*ae80*/  FMUL R4, R3, UR6 ;  /* 0x0000000603047c20 */ /* 0x000fe20008400000 */
[----:B------:R-:W-:Y:S01]  /*ae90*/  IMAD.MOV.U32 R3, RZ, RZ, R17 ;  /* 0x000000ffff037224 */ /* 0x000fe200078e0011 */
[----:B------:R-:W-:Y:S01]  /*aea0*/  ULDC.64 UR6, c[0x0][0x640] ;  /* 0x0001900000067ab9 */ /* 0x000fe20000000a00 */
[----:B------:R-:W-:Y:S01]  /*aeb0*/  IMAD R2, R2, UR4, RZ ;  /* 0x0000000402027c24 */ /* 0x000fe2000f8e02ff */
[----:B------:R-:W3:Y:S01]  /*aec0*/  LDC R20, c[0x0][0x148] ;  /* 0x00005200ff147b82 */ /* 0x000ee20000000800 */
[----:B------:R-:W-:Y:S01]  /*aed0*/  ISETP.NE.U32.AND P1, PT, RZ, UR6, PT ;  /* 0x00000006ff007c0c */ /* 0x000fe2000bf25070 */
[----:B------:R-:W4:Y:S01]  /*aee0*/  F2I.U32.TRUNC.NTZ R4, R4 ;  /* 0x0000000400047305 */ /* 0x000f22000020f000 */
[----:B------:R-:W-:Y:S02]  /*aef0*/  IMAD R5, R15, UR5, R2 ;  /* 0x000000050f057c24 */ /* 0x000fe4000f8e0202 */
[----:B------:R-:W-:Y:S01]  /*af00*/  IMAD.MOV.U32 R2, RZ, RZ, R18 ;  /* 0x000000ffff027224 */ /* 0x000fe200078e0012 */
[----:B------:R-:W-:-:S02]  /*af10*/  ISETP.NE.AND.EX P1, PT, RZ, UR7, PT, P1 ;  /* 0x00000007ff007c0c */ /* 0x000fc4000bf25310 */
[----:B0-----:R-:W-:Y:S01]  /*af20*/  ISETP.NE.AND P4, PT, R21, 0x1, PT ;  /* 0x000000011500780c */ /* 0x001fe20003f85270 */
[----:B------:R-:W-:Y:S01]  /*af30*/  IMAD.WIDE.U32 R2, R15, UR4, R2 ;  /* 0x000000040f027c25 */ /* 0x000fe2000f8e0002 */
[----:B------:R-:W-:-:S03]  /*af40*/  ULDC UR4, c[0x0][0x618] ;  /* 0x0001860000047ab9 */ /* 0x000fc60000000800 */
[----:B--2---:R-:W-:Y:S02]  /*af50*/  IMAD.MOV R14, RZ, RZ, -R14 ;  /* 0x000000ffff0e7224 */ /* 0x004fe400078e0a0e */
[----:B------:R-:W-:Y:S02]  /*af60*/  IMAD.IADD R3, R3, 0x1, R5 ;  /* 0x0000000103037824 */ /* 0x000fe400078e0205 */
[----:B-1----:R-:W-:-:S03]  /*af70*/  IMAD R12, R19, R14, R12 ;  /* 0x0000000e130c7224 */ /* 0x002fc600078e020c */
[--C-:B------:R-:W-:Y:S01]  /*af80*/  SHF.R.U64 R14, R2, UR4, R3.reuse ;  /* 0x00000004020e7c19 */ /* 0x100fe20008001203 */
[----:B----4-:R-:W-:Y:S01]  /*af90*/  IMAD.MOV R2, RZ, RZ, -R4 ;  /* 0x000000ffff027224 */ /* 0x010fe200078e0a04 */
[----:B------:R-:W-:Y:S01]  /*afa0*/  SHF.R.U32.HI R3, RZ, UR4, R3 ;  /* 0x00000004ff037c19 */ /* 0x000fe20008011603 */
[----:B------:R-:W-:Y:S02]  /*afb0*/  ULDC UR4, c[0x0][0x608] ;  /* 0x0001820000047ab9 */ /* 0x000fe40000000800 */
[----:B---3--:R-:W-:Y:S01]  /*afc0*/  @P4 IMAD R12, R20, R2, R13 ;  /* 0x00000002140c4224 */ /* 0x008fe200078e020d */
[--C-:B------:R-:W-:Y:S02]  /*afd0*/  SHF.R.U64 R19, R14, UR4, R3.reuse ;  /* 0x000000040e137c19 */ /* 0x100fe40008001203 */
[----:B------:R-:W-:Y:S01]  /*afe0*/  SHF.R.U32.HI R2, RZ, UR4, R3 ;  /* 0x00000004ff027c19 */ /* 0x000fe20008011603 */
[----:B------:R-:W-:-:S03]  /*aff0*/  ULDC UR4, c[0x0][0x658] ;  /* 0x0001960000047ab9 */ /* 0x000fc60000000800 */
[--C-:B------:R-:W-:Y:S02]  /*b000*/  SHF.R.U64 R13, R19, UR4, R2.reuse ;  /* 0x00000004130d7c19 */ /* 0x100fe40008001202 */
[----:B------:R-:W-:-:S03]  /*b010*/  SHF.R.U32.HI R2, RZ, UR4, R2 ;  /* 0x00000004ff027c19 */ /* 0x000fc60008011602 */
[----:B------:R-:W-:Y:S02]  /*b020*/  IMAD.MOV.U32 R4, RZ, RZ, R13 ;  /* 0x000000ffff047224 */ /* 0x000fe400078e000d */
[----:B------:R-:W-:Y:S01]  /*b030*/  IMAD.MOV.U32 R3, RZ, RZ, R2 ;  /* 0x000000ffff037224 */ /* 0x000fe200078e0002 */
[----:B------:R-:W-:Y:S06]  /*b040*/  @!P1 BRA `(.L_x_307) ;  /* 0x00000000002c9947 */ /* 0x000fec0003800000 */
        /* <DEDUP_REMOVED lines=9> */
[----:B------:R-:W-:-:S04]  /*b0e0*/  IMAD.WIDE.U32.X R2, R15, UR7, R2, P3 ;  /* 0x000000070f027c25 */ /* 0x000fc800098e0402 */
[----:B------:R-:W-:-:S07]  /*b0f0*/  IMAD.MOV.U32 R4, RZ, RZ, R2 ;  /* 0x000000ffff047224 */ /* 0x000fce00078e0002 */
.L_x_307:
[----:B------:R-:W-:Y:S01]  /*b100*/  ULDC UR4, c[0x0][0x648] ;  /* 0x0001920000047ab9 */ /* 0x000fe20000000800 */
[----:B------:R-:W-:Y:S01]  /*b110*/  LOP3.LUT R2, R19, UR16, RZ, 0xc0, !PT ;  /* 0x0000001013027c12 */ /* 0x000fe2000f8ec0ff */
[----:B------:R-:W-:Y:S01]  /*b120*/  ULDC UR5, c[0x0][0x610] ;  /* 0x0001840000057ab9 */ /* 0x000fe20000000800 */
[----:B------:R-:W-:Y:S01]  /*b130*/  SHF.R.U64 R3, R4, UR4, R3 ;  /* 0x0000000404037c19 */ /* 0x000fe20008001203 */
[----:B------:R-:W-:Y:S01]  /*b140*/  ULDC UR4, c[0x0][0x638] ;  /* 0x00018e0000047ab9 */ /* 0x000fe20000000800 */
[----:B------:R-:W-:-:S03]  /*b150*/  LOP3.LUT R14, R14, UR15, RZ, 0xc0, !PT ;  /* 0x0000000f0e0e7c12 */ /* 0x000fc6000f8ec0ff */
[----:B------:R-:W-:Y:S02]  /*b160*/  IMAD.MOV R4, RZ, RZ, -R3 ;  /* 0x000000ffff047224 */ /* 0x000fe400078e0a03 */
[----:B------:R-:W-:Y:S02]  /*b170*/  IMAD R3, R3, UR17, R2 ;  /* 0x0000001103037c24 */ /* 0x000fe4000f8e0202 */
[----:B------:R-:W-:Y:S01]  /*b180*/  IMAD R13, R4, UR4, R13 ;  /* 0x00000004040d7c24 */ /* 0x000fe2000f8e020d */
[----:B------:R-:W-:Y:S01]  /*b190*/  ULDC UR4, c[0x0][0x600] ;  /* 0x0001800000047ab9 */ /* 0x000fe20000000800 */
[----:B------:R-:W-:Y:S02]  /*b1a0*/  IMAD R12, R3, UR5, R12 ;  /* 0x00000005030c7c24 */ /* 0x000fe4000f8e020c */
[----:B------:R-:W-:Y:S02]  /*b1b0*/  IMAD R13, R13, UR4, R14 ;  /* 0x000000040d0d7c24 */ /* 0x000fe4000f8e020e */
[----:B------:R-:W-:-:S02]  /*b1c0*/  IMAD.MOV.U32 R3, RZ, RZ, 0x1 ;  /* 0x00000001ff037424 */ /* 0x000fc400078e00ff */
[----:B------:R-:W-:Y:S01]  /*b1d0*/  IMAD.MOV.U32 R2, RZ, RZ, R11 ;  /* 0x000000ffff027224 */ /* 0x000fe200078e000b */
[----:B------:R-:W-:Y:S02]  /*b1e0*/  SEL R22, R13, R12, !P4 ;  /* 0x0000000c0d167207 */ /* 0x000fe40006000000 */
[----:B------:R-:W-:-:S07]  /*b1f0*/  SEL R19, R12, R13, !P4 ;  /* 0x0000000d0c137207 */ /* 0x000fce0006000000 */
.L_x_305:
[----:B------:R-:W-:Y:S05]  /*b200*/  BSYNC B1 ;  /* 0x0000000000017941 */ /* 0x000fea0003800000 */
.L_x_304:
[----:B------:R-:W-:-:S13]  /*b210*/  LOP3.LUT P1, RZ, R3, 0xff, RZ, 0xc0, !PT ;  /* 0x000000ff03ff7812 */ /* 0x000fda000782c0ff */
[----:B------:R-:W-:Y:S05]  /*b220*/  @P1 BRA `(.L_x_308) ;  /* 0xfffffff400241947 */ /* 0x000fea000383ffff */
[----:B------:R-:W-:Y:S05]  /*b230*/  BSYNC B0 ;  /* 0x0000000000007941 */ /* 0x000fea0003800000 */
.L_x_296:
[----:B------:R-:W-:-:S03]  /*b240*/  UMOV UR4, 0xffffffff ;  /* 0xffffffff00047882 */ /* 0x000fc60000000000 */
[----:B------:R-:W-:Y:S05]  /*b250*/  BRA.DIV UR4, `(.L_x_309) ;  /* 0x0000000a043c7947 */ /* 0x000fea000b800000 */
[----:B------:R-:W-:-:S13]  /*b260*/  ELECT P6, URZ, PT ;  /* 0x00000000003f782f */ /* 0x000fda00038c0000 */
.L_x_332:
[----:B------:R-:W-:Y:S04]  /*b270*/  BSSY B0, `(.L_x_310) ;  /* 0x000006a000007945 */ /* 0x000fe80003800000 */
[----:B------:R-:W-:Y:S05]  /*b280*/  @!P6 BRA `(.L_x_311) ;  /* 0x0000000400a0e947 */ /* 0x000fea0003800000 */
[----:B------:R-:W-:-:S04]  /*b290*/  LOP3.LUT R16, R16, 0x2, RZ, 0xfc, !PT ;  /* 0x0000000210107812 */ /* 0x000fc800078efcff */
[----:B------:R-:W-:-:S13]  /*b2a0*/  ISETP.NE.AND P0, PT, R16, 0x3, PT ;  /* 0x000000031000780c */ /* 0x000fda0003f05270 */
[----:B------:R-:W-:Y:S05]  /*b2b0*/  @!P0 BRA `(.L_x_312) ;  /* 0x0000000000048947 */ /* 0x000fea0003800000 */
[----:B------:R-:W-:Y:S01]  /*b2c0*/  BPT.TRAP 0x1 ;  /* 0x000000040000795c */ /* 0x000fe20000300000 */
.L_x_312:
[----:B------:R-:W0:Y:S01]  /*b2d0*/  S2R R3, SR_CgaCtaId ;  /* 0x0000000000037919 */ /* 0x000e220000008800 */
[----:B------:R-:W-:-:S04]  /*b2e0*/  MOV R2, 0x400 ;  /* 0x0000040000027802 */ /* 0x000fc80000000f00 */
[----:B0-----:R-:W-:Y:S02]  /*b2f0*/  LEA R3, R3, R2, 0x18 ;  /* 0x0000000203037211 */ /* 0x001fe400078ec0ff */
[----:B------:R-:W-:-:S03]  /*b300*/  SHF.L.U32 R2, R0, 0x1f, RZ ;  /* 0x0000001f00027819 */ /* 0x000fc600000006ff */
[----:B------:R-:W-:-:S04]  /*b310*/  VIADD R3, R3, 0x58 ;  /* 0x0000005803037836 */ /* 0x000fc80000000000 */
[C---:B------:R-:W-:Y:S02]  /*b320*/  IMAD R7, R8.reuse, 0x8, R3 ;  /* 0x0000000808077824 */ /* 0x040fe400078e0203 */
[----:B------:R-:W-:Y:S02]  /*b330*/  VIADD R8, R8, 0x1 ;  /* 0x0000000108087836 */ /* 0x000fe40000000000 */
[----:B------:R-:W0:Y:S03]  /*b340*/  SYNCS.PHASECHK.TRANS64.TRYWAIT P0, [R7+URZ], R2 ;  /* 0x00000002070075a7 */ /* 0x000e26000800017f */
[----:B------:R-:W-:-:S04]  /*b350*/  ISETP.NE.AND P1, PT, R8, 0xb, PT ;  /* 0x0000000b0800780c */ /* 0x000fc80003f25270 */
[----:B------:R-:W-:Y:S02]  /*b360*/  SEL R5, RZ, 0x1, P1 ;  /* 0x00000001ff057807 */ /* 0x000fe40000800000 */
[----:B------:R-:W-:Y:S02]  /*b370*/  SEL R8, R8, RZ, P1 ;  /* 0x000000ff08087207 */ /* 0x000fe40000800000 */
[----:B------:R-:W-:-:S03]  /*b380*/  LOP3.LUT R5, R0, R5, RZ, 0x3c, !PT ;  /* 0x0000000500057212 */ /* 0x000fc600078e3cff */
[----:B------:R-:W-:Y:S01]  /*b390*/  IMAD R9, R8, 0x8, R3 ;  /* 0x0000000808097824 */ /* 0x000fe200078e0203 */
[----:B------:R-:W-:Y:S01]  /*b3a0*/  SHF.L.U32 R4, R5, 0x1f, RZ ;  /* 0x0000001f05047819 */ /* 0x000fe200000006ff */
[----:B0-----:R-:W-:Y:S06]  /*b3b0*/  @!P0 BRA `(.L_x_313) ;  /* 0x0000000800048947 */ /* 0x001fec0003800000 */
.L_x_333:
[----:B------:R-:W1:Y:S01]  /*b3c0*/  SYNCS.PHASECHK.TRANS64.TRYWAIT P0, [R9+URZ], R4 ;  /* 0x00000004090075a7 */ /* 0x000e62000800017f */
[----:B------:R-:W-:-:S05]  /*b3d0*/  VIADD R0, R8, 0x1 ;  /* 0x0000000108007836 */ /* 0x000fca0000000000 */
[----:B------:R-:W-:-:S04]  /*b3e0*/  ISETP.NE.AND P1, PT, R0, 0xb, PT ;  /* 0x0000000b0000780c */ /* 0x000fc80003f25270 */
[----:B0-----:R-:W-:Y:S02]  /*b3f0*/  SEL R2, RZ, 0x1, P1 ;  /* 0x00000001ff027807 */ /* 0x001fe40000800000 */
[----:B------:R-:W-:Y:S02]  /*b400*/  SEL R0, R0, RZ, P1 ;  /* 0x000000ff00007207 */ /* 0x000fe40000800000 */
[----:B------:R-:W-:-:S03]  /*b410*/  LOP3.LUT R7, R5, R2, RZ, 0x3c, !PT ;  /* 0x0000000205077212 */ /* 0x000fc600078e3cff */
[----:B------:R-:W-:Y:S01]  /*b420*/  IMAD R6, R0, 0x8, R3 ;  /* 0x0000000800067824 */ /* 0x000fe200078e0203 */
[----:B------:R-:W-:Y:S01]  /*b430*/  SHF.L.U32 R5, R7, 0x1f, RZ ;  /* 0x0000001f07057819 */ /* 0x000fe200000006ff */
[----:B-1----:R-:W-:Y:S06]  /*b440*/  @!P0 BRA `(.L_x_314) ;  /* 0x0000000400f48947 */ /* 0x002fec0003800000 */
.L_x_334:
[----:B------:R-:W1:Y:S01]  /*b450*/  SYNCS.PHASECHK.TRANS64.TRYWAIT P0, [R6+URZ], R5 ;  /* 0x00000005060075a7 */ /* 0x000e62000800017f */
[----:B------:R-:W-:-:S05]  /*b460*/  VIADD R0, R0, 0x1 ;  /* 0x0000000100007836 */ /* 0x000fca0000000000 */
[----:B------:R-:W-:-:S04]  /*b470*/  ISETP.NE.AND P1, PT, R0, 0xb, PT ;  /* 0x0000000b0000780c */ /* 0x000fc80003f25270 */
[----:B------:R-:W-:Y:S02]  /*b480*/  SEL R2, RZ, 0x1, P1 ;  /* 0x00000001ff027807 */ /* 0x000fe40000800000 */
[----:B------:R-:W-:Y:S02]  /*b490*/  SEL R0, R0, RZ, P1 ;  /* 0x000000ff00007207 */ /* 0x000fe40000800000 */
[----:B------:R-:W-:-:S03]  /*b4a0*/  LOP3.LUT R7, R7, R2, RZ, 0x3c, !PT ;  /* 0x0000000207077212 */ /* 0x000fc600078e3cff */
[----:B0-----:R-:W-:Y:S01]  /*b4b0*/  IMAD R9, R0, 0x8, R3 ;  /* 0x0000000800097824 */ /* 0x001fe200078e0203 */
[----:B------:R-:W-:Y:S01]  /*b4c0*/  SHF.L.U32 R4, R7, 0x1f, RZ ;  /* 0x0000001f07047819 */ /* 0x000fe200000006ff */
[----:B-1----:R-:W-:Y:S06]  /*b4d0*/  @!P0 BRA `(.L_x_315) ;  /* 0x0000000400e48947 */ /* 0x002fec0003800000 */
.L_x_335:
        /* <DEDUP_REMOVED lines=9> */
.L_x_336:
        /* <DEDUP_REMOVED lines=9> */
.L_x_337:
        /* <DEDUP_REMOVED lines=9> */
.L_x_338:
        /* <DEDUP_REMOVED lines=9> */
.L_x_339:
        /* <DEDUP_REMOVED lines=9> */
.L_x_340:
        /* <DEDUP_REMOVED lines=9> */
.L_x_341:
[----:B------:R-:W1:Y:S01]  /*b840*/  SYNCS.PHASECHK.TRANS64.TRYWAIT P0, [R9+URZ], R4 ;  /* 0x00000004090075a7 */ /* 0x000e62000800017f */
[----:B------:R-:W-:-:S05]  /*b850*/  VIADD R0, R0, 0x1 ;  /* 0x0000000100007836 */ /* 0x000fca0000000000 */
[----:B------:R-:W-:-:S04]  /*b860*/  ISETP.NE.AND P1, PT, R0, 0xb, PT ;  /* 0x0000000b0000780c */ /* 0x000fc80003f25270 */
[----:B------:R-:W-:Y:S02]  /*b870*/  SEL R2, RZ, 0x1, P1 ;  /* 0x00000001ff027807 */ /* 0x000fe40000800000 */
[----:B------:R-:W-:Y:S02]  /*b880*/  SEL R0, R0, RZ, P1 ;  /* 0x000000ff00007207 */ /* 0x000fe40000800000 */
[----:B------:R-:W-:Y:S01]  /*b890*/  LOP3.LUT R2, R7, R2, RZ, 0x3c, !PT ;  /* 0x0000000207027212 */ /* 0x000fe200078e3cff */
[----:B-1----:R-:W-:Y:S06]  /*b8a0*/  @!P0 BRA `(.L_x_322) ;  /* 0x00000004007c8947 */ /* 0x002fec0003800000 */
.L_x_342:
[----:B------:R-:W-:Y:S01]  /*b8b0*/  IMAD R3, R0, 0x8, R3 ;  /* 0x0000000800037824 */ /* 0x000fe200078e0203 */
[----:B------:R-:W-:-:S07]  /*b8c0*/  SHF.L.U32 R0, R2, 0x1f, RZ ;  /* 0x0000001f02007819 */ /* 0x000fce00000006ff */
.L_x_323:
[----:B--2---:R2:W3:Y:S02]  /*b8d0*/  SYNCS.PHASECHK.TRANS64.TRYWAIT P0, [R3+URZ], R0 ;  /* 0x00000000030075a7 */ /* 0x0044e4000800017f */
[----:B---3--:R-:W-:Y:S05]  /*b8e0*/  @!P0 NANOSLEEP.SYNCS 0x989680 ;  /* 0x009896800000895d */ /* 0x008fea0003900000 */
[----:B------:R-:W3:Y:S02]  /*b8f0*/  @!P0 SYNCS.PHASECHK.TRANS64 P0, [R3+URZ], R0 ;  /* 0x00000000030085a7 */ /* 0x000ee4000800007f */
[----:B---3--:R-:W-:Y:S05]  /*b900*/  @!P0 BRA `(.L_x_323) ;  /* 0xfffffffc00f08947 */ /* 0x008fea000383ffff */
.L_x_311:
[----:B------:R-:W-:Y:S05]  /*b910*/  BSYNC B0 ;  /* 0x0000000000007941 */ /* 0x000fea0003800000 */
.L_x_310:
[----:B------:R-:W-:Y:S05]  /*b920*/  EXIT ;  /* 0x000000000000794d */ /* 0x000fea0003800000 */
.L_x_20:
[----:B-1----:R1:W2:Y:S02]  /*b930*/  SYNCS.PHASECHK.TRANS64.TRYWAIT P0, [R161+URZ], R0 ;  /* 0x00000000a10075a7 */ /* 0x0022a4000800017f */
[----:B--2---:R-:W-:Y:S05]  /*b940*/  @!P0 NANOSLEEP.SYNCS 0x989680 ;  /* 0x009896800000895d */ /* 0x004fea0003900000 */
[----:B------:R-:W2:Y:S02]  /*b950*/  @!P0 SYNCS.PHASECHK.TRANS64 P0, [R161+URZ], R0 ;  /* 0x00000000a10085a7 */ /* 0x000ea4000800007f */
[----:B--2---:R-:W-:Y:S05]  /*b960*/  @!P0 BRA `(.L_x_20) ;  /* 0xfffffffc00f08947 */ /* 0x004fea000383ffff */
[----:B------:R-:W-:Y:S05]  /*b970*/  BRA `(.L_x_324) ;  /* 0xffffff5c009c7947 */ /* 0x000fea000383ffff */
.L_x_25:
[----:B--2---:R2:W3:Y:S02]  /*b980*/  SYNCS.PHASECHK.TRANS64.TRYWAIT P1, [R3+URZ], R0 ;  /* 0x00000000030075a7 */ /* 0x0044e4000802017f */
[----:B---3--:R-:W-:Y:S05]  /*b990*/  @!P1 NANOSLEEP.SYNCS 0x989680 ;  /* 0x009896800000995d */ /* 0x008fea0003900000 */
[----:B------:R-:W3:Y:S02]  /*b9a0*/  @!P1 SYNCS.PHASECHK.TRANS64 P1, [R3+URZ], R0 ;  /* 0x00000000030095a7 */ /* 0x000ee4000802007f */
[----:B---3--:R-:W-:Y:S05]  /*b9b0*/  @!P1 BRA `(.L_x_25) ;  /* 0xfffffffc00f09947 */ /* 0x008fea000383ffff */
[----:B------:R-:W-:Y:S05]  /*b9c0*/  BRA `(.L_x_24) ;  /* 0xffffff6000087947 */ /* 0x000fea000383ffff */
.L_x_30:
[----:B--2---:R-:W-:-:S04]  /*b9d0*/  IMAD.U32 R5, RZ, RZ, UR4 ;  /* 0x00000004ff057e24 */ /* 0x004fc8000f8e00ff */
[----:B------:R2:W3:Y:S03]  /*b9e0*/  SYNCS.PHASECHK.TRANS64.TRYWAIT P1, [R5+URZ], R4 ;  /* 0x00000004050075a7 */ /* 0x0004e6000802017f */
[----:B---3--:R-:W-:Y:S05]  /*b9f0*/  @!P1 NANOSLEEP.SYNCS 0x989680 ;  /* 0x009896800000995d */ /* 0x008fea0003900000 */
[----:B------:R-:W3:Y:S02]  /*ba00*/  @!P1 SYNCS.PHASECHK.TRANS64 P1, [R5+URZ], R4 ;  /* 0x00000004050095a7 */ /* 0x000ee4000802007f */
[----:B---3--:R-:W-:Y:S05]  /*ba10*/  @!P1 BRA `(.L_x_30) ;  /* 0xfffffffc00ec9947 */ /* 0x008fea000383ffff */
[----:B------:R-:W-:Y:S05]  /*ba20*/  BRA `(.L_x_29) ;  /* 0xffffff60009c7947 */ /* 0x000fea000383ffff */
.L_x_36:
[----:B-1----:R1:W2:Y:S02]  /*ba30*/  SYNCS.PHASECHK.TRANS64.TRYWAIT P0, [R161+URZ+0x10], R0 ;  /* 0x00001000a10075a7 */ /* 0x0022a4000800017f */
[----:B--2---:R-:W-:Y:S05]  /*ba40*/  @!P0 NANOSLEEP.SYNCS 0x989680 ;  /* 0x009896800000895d */ /* 0x004fea0003900000 */
[----:B------:R-:W2:Y:S02]  /*ba50*/  @!P0 SYNCS.PHASECHK.TRANS64 P0, [R161+URZ+0x10], R0 ;  /* 0x00001000a10085a7 */ /* 0x000ea4000800007f */
[----:B--2---:R-:W-:Y:S05]  /*ba60*/  @!P0 BRA `(.L_x_36) ;  /* 0xfffffffc00f08947 */ /* 0x004fea000383ffff */
[----:B------:R-:W-:Y:S05]  /*ba70*/  BRA `(.L_x_325) ;  /* 0xffffff6400ac7947 */ /* 0x000fea000383ffff */
.L_x_297:
[----:B------:R-:W-:Y:S01]  /*ba80*/  BSSY B1, `(.L_x_326) ;  /* 0x0000006000017945 */ /* 0x000fe20003800000 */
[----:B------:R-:W-:-:S07]  /*ba90*/  IMAD.MOV.U32 R15, RZ, RZ, -0x1 ;  /* 0xffffffffff0f7424 */ /* 0x000fce00078e00ff */
[----:B-----5:R-:W-:Y:S05]  /*baa0*/  WARPSYNC.COLLECTIVE R15, `(.L_x_327) ;  /* 0x000000000f0c7348 */ /* 0x020fea0003c00000 */
[----:B------:R-:W-:Y:S02]  /*bab0*/  ELECT P6, UR62, PT ;  /* 0x00000000003e782f */ /* 0x000fe400038c0000 */
[----:B------:R-:W-:Y:S01]  /*bac0*/  MOV R14, UR62 ;  /* 0x0000003e000e7c02 */ /* 0x000fe20008000f00 */
[----:B-----5:R-:W-:Y:S10]  /*bad0*/  ENDCOLLECTIVE ;  /* 0x000000000000791b */ /* 0x020ff40003800000 */
.L_x_327:
[----:B------:R-:W-:Y:S05]  /*bae0*/  BSYNC B1 ;  /* 0x0000000000017941 */ /* 0x000fea0003800000 */
.L_x_326:
[----:B------:R-:W-:Y:S05]  /*baf0*/  BRA `(.L_x_328) ;  /* 0xffffffe800fc7947 */ /* 0x000fea000383ffff */
.L_x_300:
[----:B0-----:R0:W1:Y:S02]  /*bb00*/  SYNCS.PHASECHK.TRANS64.TRYWAIT P1, [R12+URZ+0x58], R5 ;  /* 0x000058050c0075a7 */ /* 0x001064000802017f */
[----:B-1----:R-:W-:Y:S05]  /*bb10*/  @!P1 NANOSLEEP.SYNCS 0x989680 ;  /* 0x009896800000995d */ /* 0x002fea0003900000 */
[----:B------:R-:W1:Y:S02]  /*bb20*/  @!P1 SYNCS.PHASECHK.TRANS64 P1, [R12+URZ+0x58], R5 ;  /* 0x000058050c0095a7 */ /* 0x000e64000802007f */
[----:B-1----:R-:W-:Y:S05]  /*bb30*/  @!P1 BRA `(.L_x_300) ;  /* 0xfffffffc00f09947 */ /* 0x002fea000383ffff */
[----:B------:R-:W-:Y:S05]  /*bb40*/  BRA `(.L_x_329) ;  /* 0xffffffec00307947 */ /* 0x000fea000383ffff */
.L_x_309:
[----:B------:R-:W-:Y:S01]  /*bb50*/  BSSY B0, `(.L_x_330) ;  /* 0x0000006000007945 */ /* 0x000fe20003800000 */
[----:B------:R-:W-:-:S07]  /*bb60*/  IMAD.MOV.U32 R15, RZ, RZ, -0x1 ;  /* 0xffffffffff0f7424 */ /* 0x000fce00078e00ff */
[----:B-----5:R-:W-:Y:S05]  /*bb70*/  WARPSYNC.COLLECTIVE R15, `(.L_x_331) ;  /* 0x000000000f0c7348 */ /* 0x020fea0003c00000 */
[----:B------:R-:W-:Y:S02]  /*bb80*/  ELECT P6, UR62, PT ;  /* 0x00000000003e782f */ /* 0x000fe400038c0000 */
[----:B------:R-:W-:Y:S01]  /*bb90*/  MOV R14, UR62 ;  /* 0x0000003e000e7c02 */ /* 0x000fe20008000f00 */
[----:B-----5:R-:W-:Y:S10]  /*bba0*/  ENDCOLLECTIVE ;  /* 0x000000000000791b */ /* 0x020ff40003800000 */
.L_x_331:
[----:B------:R-:W-:Y:S05]  /*bbb0*/  BSYNC B0 ;  /* 0x0000000000007941 */ /* 0x000fea0003800000 */
.L_x_330:
[----:B------:R-:W-:Y:S05]  /*bbc0*/  BRA `(.L_x_332) ;  /* 0xfffffff400a87947 */ /* 0x000fea000383ffff */
.L_x_313:
[----:B0-----:R0:W1:Y:S02]  /*bbd0*/  SYNCS.PHASECHK.TRANS64.TRYWAIT P0, [R7+URZ], R2 ;  /* 0x00000002070075a7 */ /* 0x001064000800017f */
[----:B-1----:R-:W-:Y:S05]  /*bbe0*/  @!P0 NANOSLEEP.SYNCS 0x989680 ;  /* 0x009896800000895d */ /* 0x002fea0003900000 */
[----:B------:R-:W1:Y:S02]  /*bbf0*/  @!P0 SYNCS.PHASECHK.TRANS64 P0, [R7+URZ], R2 ;  /* 0x00000002070085a7 */ /* 0x000e64000800007f */
[----:B-1----:R-:W-:Y:S05]  /*bc00*/  @!P0 BRA `(.L_x_313) ;  /* 0xfffffffc00f08947 */ /* 0x002fea000383ffff */
[----:B------:R-:W-:Y:S05]  /*bc10*/  BRA `(.L_x_333) ;  /* 0xfffffff400e87947 */ /* 0x000fea000383ffff */
.L_x_314:
[----:B0-----:R0:W1:Y:S02]  /*bc20*/  SYNCS.PHASECHK.TRANS64.TRYWAIT P0, [R9+URZ], R4 ;  /* 0x00000004090075a7 */ /* 0x001064000800017f */
[----:B-1----:R-:W-:Y:S05]  /*bc30*/  @!P0 NANOSLEEP.SYNCS 0x989680 ;  /* 0x009896800000895d */ /* 0x002fea0003900000 */
[----:B------:R-:W1:Y:S02]  /*bc40*/  @!P0 SYNCS.PHASECHK.TRANS64 P0, [R9+URZ], R4 ;  /* 0x00000004090085a7 */ /* 0x000e64000800007f */
[----:B-1----:R-:W-:Y:S05]  /*bc50*/  @!P0 BRA `(.L_x_314) ;  /* 0xfffffffc00f08947 */ /* 0x002fea000383ffff */
[----:B------:R-:W-:Y:S05]  /*bc60*/  BRA `(.L_x_334) ;  /* 0xfffffff400f87947 */ /* 0x000fea000383ffff */
.L_x_315:
[----:B0-----:R0:W1:Y:S02]  /*bc70*/  SYNCS.PHASECHK.TRANS64.TRYWAIT P0, [R6+URZ], R5 ;  /* 0x00000005060075a7 */ /* 0x001064000800017f */
[----:B-1----:R-:W-:Y:S05]  /*bc80*/  @!P0 NANOSLEEP.SYNCS 0x989680 ;  /* 0x009896800000895d */ /* 0x002fea0003900000 */
[----:B------:R-:W1:Y:S02]  /*bc90*/  @!P0 SYNCS.PHASECHK.TRANS64 P0, [R6+URZ], R5 ;  /* 0x00000005060085a7 */ /* 0x000e64000800007f */
[----:B-1----:R-:W-:Y:S05]  /*bca0*/  @!P0 BRA `(.L_x_315) ;  /* 0xfffffffc00f08947 */ /* 0x002fea000383ffff */
[----:B------:R-:W-:Y:S05]  /*bcb0*/  BRA `(.L_x_335) ;  /* 0xfffffff800087947 */ /* 0x000fea000383ffff */
.L_x_316:
[----:B0-----:R0:W1:Y:S02]  /*bcc0*/  SYNCS.PHASECHK.TRANS64.TRYWAIT P0, [R9+URZ], R4 ;  /* 0x00000004090075a7 */ /* 0x001064000800017f */
[----:B-1----:R-:W-:Y:S05]  /*bcd0*/  @!P0 NANOSLEEP.SYNCS 0x989680 ;  /* 0x009896800000895d */ /* 0x002fea0003900000 */
[----:B------:R-:W1:Y:S02]  /*bce0*/  @!P0 SYNCS.PHASECHK.TRANS64 P0, [R9+URZ], R4 ;  /* 0x00000004090085a7 */ /* 0x000e64000800007f */
[----:B-1----:R-:W-:Y:S05]  /*bcf0*/  @!P0 BRA `(.L_x_316) ;  /* 0xfffffffc00f08947 */ /* 0x002fea000383ffff */
[----:B------:R-:W-:Y:S05]  /*bd00*/  BRA `(.L_x_336) ;  /* 0xfffffff800187947 */ /* 0x000fea000383ffff */
.L_x_317:
[----:B0-----:R0:W1:Y:S02]  /*bd10*/  SYNCS.PHASECHK.TRANS64.TRYWAIT P0, [R6+URZ], R5 ;  /* 0x00000005060075a7 */ /* 0x001064000800017f */
[----:B-1----:R-:W-:Y:S05]  /*bd20*/  @!P0 NANOSLEEP.SYNCS 0x989680 ;  /* 0x009896800000895d */ /* 0x002fea0003900000 */
[----:B------:R-:W1:Y:S02]  /*bd30*/  @!P0 SYNCS.PHASECHK.TRANS64 P0, [R6+URZ], R5 ;  /* 0x00000005060085a7 */ /* 0x000e64000800007f */
[----:B-1----:R-:W-:Y:S05]  /*bd40*/  @!P0 BRA `(.L_x_317) ;  /* 0xfffffffc00f08947 */ /* 0x002fea000383ffff */
[----:B------:R-:W-:Y:S05]  /*bd50*/  BRA `(.L_x_337) ;  /* 0xfffffff800287947 */ /* 0x000fea000383ffff */
.L_x_318:
[----:B0-----:R0:W1:Y:S02]  /*bd60*/  SYNCS.PHASECHK.TRANS64.TRYWAIT P0, [R9+URZ], R4 ;  /* 0x00000004090075a7 */ /* 0x001064000800017f */
[----:B-1----:R-:W-:Y:S05]  /*bd70*/  @!P0 NANOSLEEP.SYNCS 0x989680 ;  /* 0x009896800000895d */ /* 0x002fea0003900000 */
[----:B------:R-:W1:Y:S02]  /*bd80*/  @!P0 SYNCS.PHASECHK.TRANS64 P0, [R9+URZ], R4 ;  /* 0x00000004090085a7 */ /* 0x000e64000800007f */
[----:B-1----:R-:W-:Y:S05]  /*bd90*/  @!P0 BRA `(.L_x_318) ;  /* 0xfffffffc00f08947 */ /* 0x002fea000383ffff */
[----:B------:R-:W-:Y:S05]  /*bda0*/  BRA `(.L_x_338) ;  /* 0xfffffff800387947 */ /* 0x000fea000383ffff */
.L_x_319:
[----:B0-----:R0:W1:Y:S02]  /*bdb0*/  SYNCS.PHASECHK.TRANS64.TRYWAIT P0, [R6+URZ], R5 ;  /* 0x00000005060075a7 */ /* 0x001064000800017f */
[----:B-1----:R-:W-:Y:S05]  /*bdc0*/  @!P0 NANOSLEEP.SYNCS 0x989680 ;  /* 0x009896800000895d */ /* 0x002fea0003900000 */
[----:B------:R-:W1:Y:S02]  /*bdd0*/  @!P0 SYNCS.PHASECHK.TRANS64 P0, [R6+URZ], R5 ;  /* 0x00000005060085a7 */ /* 0x000e64000800007f */
[----:B-1----:R-:W-:Y:S05]  /*bde0*/  @!P0 BRA `(.L_x_319) ;  /* 0xfffffffc00f08947 */ /* 0x002fea000383ffff */
[----:B------:R-:W-:Y:S05]  /*bdf0*/  BRA `(.L_x_339) ;  /* 0xfffffff800487947 */ /* 0x000fea000383ffff */
.L_x_320:
[----:B0-----:R0:W1:Y:S02]  /*be00*/  SYNCS.PHASECHK.TRANS64.TRYWAIT P0, [R9+URZ], R4 ;  /* 0x00000004090075a7 */ /* 0x001064000800017f */
[----:B-1----:R-:W-:Y:S05]  /*be10*/  @!P0 NANOSLEEP.SYNCS 0x989680 ;  /* 0x009896800000895d */ /* 0x002fea0003900000 */
[----:B------:R-:W1:Y:S02]  /*be20*/  @!P0 SYNCS.PHASECHK.TRANS64 P0, [R9+URZ], R4 ;  /* 0x00000004090085a7 */ /* 0x000e64000800007f */
[----:B-1----:R-:W-:Y:S05]  /*be30*/  @!P0 BRA `(.L_x_320) ;  /* 0xfffffffc00f08947 */ /* 0x002fea000383ffff */
[----:B------:R-:W-:Y:S05]  /*be40*/  BRA `(.L_x_340) ;  /* 0xfffffff800587947 */ /* 0x000fea000383ffff */
.L_x_321:
[----:B0-----:R0:W1:Y:S02]  /*be50*/  SYNCS.PHASECHK.TRANS64.TRYWAIT P0, [R6+URZ], R5 ;  /* 0x00000005060075a7 */ /* 0x001064000800017f */
[----:B-1----:R-:W-:Y:S05]  /*be60*/  @!P0 NANOSLEEP.SYNCS 0x989680 ;  /* 0x009896800000895d */ /* 0x002fea0003900000 */
[----:B------:R-:W1:Y:S02]  /*be70*/  @!P0 SYNCS.PHASECHK.TRANS64 P0, [R6+URZ], R5 ;  /* 0x00000005060085a7 */ /* 0x000e64000800007f */
[----:B-1----:R-:W-:Y:S05]  /*be80*/  @!P0 BRA `(.L_x_321) ;  /* 0xfffffffc00f08947 */ /* 0x002fea000383ffff */
[----:B------:R-:W-:Y:S05]  /*be90*/  BRA `(.L_x_341) ;  /* 0xfffffff800687947 */ /* 0x000fea000383ffff */
.L_x_322:
[----:B-1----:R1:W2:Y:S02]  /*bea0*/  SYNCS.PHASECHK.TRANS64.TRYWAIT P0, [R9+URZ], R4 ;  /* 0x00000004090075a7 */ /* 0x0022a4000800017f */
[----:B--2---:R-:W-:Y:S05]  /*beb0*/  @!P0 NANOSLEEP.SYNCS 0x989680 ;  /* 0x009896800000895d */ /* 0x004fea0003900000 */
[----:B------:R-:W2:Y:S02]  /*bec0*/  @!P0 SYNCS.PHASECHK.TRANS64 P0, [R9+URZ], R4 ;  /* 0x00000004090085a7 */ /* 0x000ea4000800007f */
[----:B--2---:R-:W-:Y:S05]  /*bed0*/  @!P0 BRA `(.L_x_322) ;  /* 0xfffffffc00f08947 */ /* 0x004fea000383ffff */
[----:B------:R-:W-:Y:S05]  /*bee0*/  BRA `(.L_x_342) ;  /* 0xfffffff800707947 */ /* 0x000fea000383ffff */
.L_x_343:
[----:B------:R-:W-:-:S00]  /*bef0*/  BRA `(.L_x_343) ;  /* 0xfffffffc00fc7947 */ /* 0x000fc0000383ffff */
[----:B------:R-:W-:-:S00]  /*bf00*/  NOP ;  /* 0x0000000000007918 */ /* 0x000fc00000000000 */
[----:B------:R-:W-:-:S00]  /*bf10*/  NOP ;  /* 0x0000000000007918 */ /* 0x000fc00000000000 */
[----:B------:R-:W-:-:S00]  /*bf20*/  NOP ;  /* 0x0000000000007918 */ /* 0x000fc00000000000 */
[----:B------:R-:W-:-:S00]  /*bf30*/  NOP ;  /* 0x0000000000007918 */ /* 0x000fc00000000000 */
[----:B------:R-:W-:-:S00]  /*bf40*/  NOP ;  /* 0x0000000000007918 */ /* 0x000fc00000000000 */
[----:B------:R-:W-:-:S00]  /*bf50*/  NOP ;  /* 0x0000000000007918 */ /* 0x000fc00000000000 */
[----:B------:R-:W-:-:S00]  /*bf60*/  NOP ;  /* 0x0000000000007918 */ /* 0x000fc00000000000 */
[----:B------:R-:W-:-:S00]  /*bf70*/  NOP ;  /* 0x0000000000007918 */ /* 0x000fc00000000000 */
.L_x_344:


//--------------------- .nv.global.init           --------------------------
	.section	.nv.global.init,"aw",@progbits
.nv.global.init:
	.type		$str$22,@object
	.size		$str$22,($str$23 - $str$22)
$str$22:
        /*0000*/ 	.byte	0x6b, 0x5f, 0x74, 0x69, 0x6c, 0x65, 0x5f, 0x63, 0x6f, 0x75, 0x6e, 0x74, 0x20, 0x3e, 0x3d, 0x20
        /*0010*/ 	.byte	0x31, 0x00
	.type		$str$23,@object
	.size		$str$23,(__unnamed_1 - $str$23)
$str$23:
        /*0012*/ 	.byte	0x2f, 0x74, 0x6d, 0x70, 0x2f, 0x63, 0x75, 0x74, 0x6c, 0x61, 0x73, 0x73, 0x5f, 0x73, 0x77, 0x65
        /*0022*/ 	.byte	0x65, 0x70, 0x5f, 0x73, 0x72, 0x63, 0x2f, 0x69, 0x6e, 0x63, 0x6c, 0x75, 0x64, 0x65, 0x2f, 0x63
        /*0032*/ 	.byte	0x75, 0x74, 0x6c, 0x61, 0x73, 0x73, 0x2f, 0x67, 0x65, 0x6d, 0x6d, 0x2f, 0x63, 0x6f, 0x6c, 0x6c
        /*0042*/ 	.byte	0x65, 0x63, 0x74, 0x69, 0x76, 0x65, 0x2f, 0x73, 0x6d, 0x39, 0x30, 0x5f, 0x6d, 0x6d, 0x61, 0x5f
        /*0052*/ 	.byte	0x74, 0x6d, 0x61, 0x5f, 0x67, 0x6d, 0x6d, 0x61, 0x5f, 0x73, 0x73, 0x5f, 0x77, 0x61, 0x72, 0x70
        /*0062*/ 	.byte	0x73, 0x70, 0x65, 0x63, 0x69, 0x61, 0x6c, 0x69, 0x7a, 0x65, 0x64, 0x2e, 0x68, 0x70, 0x70, 0x00
	.type		__unnamed_1,@object
	.size		__unnamed_1,(.L_0 - __unnamed_1)
__unnamed_1:
        /*0072*/ 	.byte	0x76, 0x6f, 0x69, 0x64, 0x20, 0x63, 0x75, 0x74, 0x6c, 0x61, 0x73, 0x73, 0x3a, 0x3a, 0x67, 0x65
        /* <DEDUP_REMOVED lines=180> */
        /*0bc2*/ 	.byte	0x65, 0x3a, 0x3a, 0x69, 0x64, 0x65, 0x6e, 0x74, 0x69, 0x74, 0x79, 0x5d, 0x00
.L_0:


//--------------------- .nv.shared._ZN7cutlass13device_kernelINS_4gemm6kernel13GemmUniversalIN4cute5tupleIJiiiiEEENS1_10collective13CollectiveMmaINS1_34MainloopSm90TmaGmmaWarpSpecializedILi11ENS5_IJNS4_1CILi2EEENSA_ILi1EEESC_EEENS1_32KernelTmaWarpSpecializedPingpongEEENS5_IJNSA_ILi64EEENSA_ILi256EEENSA_ILi32EEEEEENS_10bfloat16_tENS5_IJlSC_lEEESK_SL_NS4_8TiledMMAINS4_8MMA_AtomIJNS4_4SM904GMMA28MMA_64x256x16_F32BF16BF16_SSILNSP_5MajorE0ELSR_0ELNSP_7ScaleInE1ELSS_1EEEEEENS4_6LayoutINS5_IJSC_SC_SC_EEENS5_IJNSA_ILi0EEESX_SX_EEEEENS5_IJNS4_10UnderscoreES10_S10_EEEEENS4_13SM90_TMA_LOADENS4_14ComposedLayoutINS4_7SwizzleILi2ELi4ELi3EEENS4_18smem_ptr_flag_bitsILi16EEENSV_INS5_IJNSA_ILi8EEESI_EEENS5_IJSI_SC_EEEEEEEvNS4_8identityENS4_23SM90_TMA_LOAD_MULTICASTES1D_vS1E_EENS_8epilogue10collective6detail29Sm90TmaWarpSpecializedAdapterINS1I_15DefaultEpilogueISK_SL_SL_NS1H_6thread17LinearCombinationISK_Li1EffLNS1M_9ScaleType4KindE0ELNS_15FloatRoundStyleE2ESK_EENS1_15EpilogueDefaultEEEEEvvEEEEvNT_6ParamsE --------------------------
	.section	.nv.shared._ZN7cutlass13device_kernelINS_4gemm6kernel13GemmUniversalIN4cute5tupleIJiiiiEEENS1_10collective13CollectiveMmaINS1_34MainloopSm90TmaGmmaWarpSpecializedILi11ENS5_IJNS4_1CILi2EEENSA_ILi1EEESC_EEENS1_32KernelTmaWarpSpecializedPingpongEEENS5_IJNSA_ILi64EEENSA_ILi256EEENSA_ILi32EEEEEENS_10bfloat16_tENS5_IJlSC_lEEESK_SL_NS4_8TiledMMAINS4_8MMA_AtomIJNS4_4SM904GMMA28MMA_64x256x16_F32BF16BF16_SSILNSP_5MajorE0ELSR_0ELNSP_7ScaleInE1ELSS_1EEEEEENS4_6LayoutINS5_IJSC_SC_SC_EEENS5_IJNSA_ILi0EEESX_SX_EEEEENS5_IJNS4_10UnderscoreES10_S10_EEEEENS4_13SM90_TMA_LOADENS4_14ComposedLayoutINS4_7SwizzleILi2ELi4ELi3EEENS4_18smem_ptr_flag_bitsILi16EEENSV_INS5_IJNSA_ILi8EEESI_EEENS5_IJSI_SC_EEEEEEEvNS4_8identityENS4_23SM90_TMA_LOAD_MULTICASTES1D_vS1E_EENS_8epilogue10collective6detail29Sm90TmaWarpSpecializedAdapterINS1I_15DefaultEpilogueISK_SL_SL_NS1H_6thread17LinearCombinationISK_Li1EffLNS1M_9ScaleType4KindE0ELNS_15FloatRoundStyleE2ESK_EENS1_15EpilogueDefaultEEEEEvvEEEEvNT_6ParamsE,"aw",@nobits
	.sectionflags	@""
	.align	16
	.zero		1024


//--------------------- .nv.shared.reserved.0     --------------------------
	.section	.nv.shared.reserved.0,"aw",@nobits
	.weak		__nv_reservedSMEM_offset_0_alias
	.size		__nv_reservedSMEM_offset_0_alias, 0, 0
	.other		__nv_reservedSMEM_offset_0_alias,@"STO_CUDA_RESERVED_SHARED STV_DEFAULT"
__nv_reservedSMEM_offset_0_alias:
	.zero		0


//--------------------- .nv.global                --------------------------
	.section	.nv.global,"aw",@nobits
.nv.global:
	.type		_ZN39_INTERNAL_70345364_4_k_cu_4ec5a762_33984cute1_E,@object
	.size		_ZN39_INTERNAL_70345364_4_k_cu_4ec5a762_33984cute1_E,(_ZN39_INTERNAL_70345364_4_k_cu_4ec5a762_33984cuda3std3__45__cpo6cbeginE - _ZN39_INTERNAL_70345364_4_k_cu_4ec5a762_33984cute1_E)
_ZN39_INTERNAL_70345364_4_k_cu_4ec5a762_33984cute1_E:
	.zero		1
	.type		_ZN39_INTERNAL_70345364_4_k_cu_4ec5a762_33984cuda3std3__45__cpo6cbeginE,@object
	.size		_ZN39_INTERNAL_70345364_4_k_cu_4ec5a762_33984cuda3std3__45__cpo6cbeginE,(_ZN39_INTERNAL_70345364_4_k_cu_4ec5a762_33984cuda3std3__48in_placeE - _ZN39_INTERNAL_70345364_4_k_cu_4ec5a762_33984cuda3std3__45__cpo6cbeginE)
_ZN39_INTERNAL_70345364_4_k_cu_4ec5a762_33984cuda3std3__45__cpo6cbeginE:
	.zero		1
	.type		_ZN39_INTERNAL_70345364_4_k_cu_4ec5a762_33984cuda3std3__48in_placeE,@object
	.size		_ZN39_INTERNAL_70345364_4_k_cu_4ec5a762_33984cuda3std3__48in_placeE,(_ZN39_INTERNAL_70345364_4_k_cu_4ec5a762_33984cuda3std6ranges3__45__cpo9iter_moveE - _ZN39_INTERNAL_70345364_4_k_cu_4ec5a762_33984cuda3std3__48in_placeE)
_ZN39_INTERNAL_70345364_4_k_cu_4ec5a762_33984cuda3std3__48in_placeE:
	.zero		1
	.type		_ZN39_INTERNAL_70345364_4_k_cu_4ec5a762_33984cuda3std6ranges3__45__cpo9iter_moveE,@object
	.size		_ZN39_INTERNAL_70345364_4_k_cu_4ec5a762_33984cuda3std6ranges3__45__cpo9iter_moveE,(_ZN39_INTERNAL_70345364_4_k_cu_4ec5a762_33984cuda3std3__45__cpo5beginE - _ZN39_INTERNAL_70345364_4_k_cu_4ec5a762_33984cuda3std6ranges3__45__cpo9iter_moveE)
_ZN39_INTERNAL_70345364_4_k_cu_4ec5a762_33984cuda3std6ranges3__45__cpo9iter_moveE:
	.zero		1
	.type		_ZN39_INTERNAL_70345364_4_k_cu_4ec5a762_33984cuda3std3__45__cpo5beginE,@object
	.size		_ZN39_INTERNAL_70345364_4_k_cu_4ec5a762_33984cuda3std3__45__cpo5beginE,(_ZN39_INTERNAL_70345364_4_k_cu_4ec5a762_33984cuda3std3__441_GLOBAL__N__70345364_4_k_cu_4ec5a762_33986ignoreE - _ZN39_INTERNAL_70345364_4_k_cu_4ec5a762_33984cuda3std3__45__cpo5beginE)
_ZN39_INTERNAL_70345364_4_k_cu_4ec5a762_33984cuda3std3__45__cpo5beginE:
	.zero		1
	.type		_ZN39_INTERNAL_70345364_4_k_cu_4ec5a762_33984cuda3std3__441_GLOBAL__N__70345364_4_k_cu_4ec5a762_33986ignoreE,@object
	.size		_ZN39_INTERNAL_70345364_4_k_cu_4ec5a762_33984cuda3std3__441_GLOBAL__N__70345364_4_k_cu_4ec5a762_33986ignoreE,(_ZN39_INTERNAL_70345364_4_k_cu_4ec5a762_33984cute7productE - _ZN39_INTERNAL_70345364_4_k_cu_4ec5a762_33984cuda3std3__441_GLOBAL__N__70345364_4_k_cu_4ec5a762_33986ignoreE)
_ZN39_INTERNAL_70345364_4_k_cu_4ec5a762_33984cuda3std3__441_GLOBAL__N__70345364_4_k_cu_4ec5a762_33986ignoreE:
	.zero		1
	.type		_ZN39_INTERNAL_70345364_4_k_cu_4ec5a762_33984cute7productE,@object
	.size		_ZN39_INTERNAL_70345364_4_k_cu_4ec5a762_33984cute7productE,(_ZN39_INTERNAL_70345364_4_k_cu_4ec5a762_33984cuda3std3__45__cpo3endE - _ZN39_INTERNAL_70345364_4_k_cu_4ec5a762_33984cute7productE)
_ZN39_INTERNAL_70345364_4_k_cu_4ec5a762_33984cute7productE:
	.zero		1
	.type		_ZN39_INTERNAL_70345364_4_k_cu_4ec5a762_33984cuda3std3__45__cpo3endE,@object
	.size		_ZN39_INTERNAL_70345364_4_k_cu_4ec5a762_33984cuda3std3__45__cpo3endE,(_ZN39_INTERNAL_70345364_4_k_cu_4ec5a762_33984cuda3std3__419piecewise_constructE - _ZN39_INTERNAL_70345364_4_k_cu_4ec5a762_33984cuda3std3__45__cpo3endE)
_ZN39_INTERNAL_70345364_4_k_cu_4ec5a762_33984cuda3std3__45__cpo3endE:
	.zero		1
	.type		_ZN39_INTERNAL_70345364_4_k_cu_4ec5a762_33984cuda3std3__419piecewise_constructE,@object
	.size		_ZN39_INTERNAL_70345364_4_k_cu_4ec5a762_33984cuda3std3__419piecewise_constructE,(_ZN39_INTERNAL_70345364_4_k_cu_4ec5a762_33984cuda3std3__45__cpo4cendE - _ZN39_INTERNAL_70345364_4_k_cu_4ec5a762_33984cuda3std3__419piecewise_constructE)
_ZN39_INTERNAL_70345364_4_k_cu_4ec5a762_33984cuda3std3__419piecewise_constructE:
	.zero		1
	.type		_ZN39_INTERNAL_70345364_4_k_cu_4ec5a762_33984cuda3std3__45__cpo4cendE,@object
	.size		_ZN39_INTERNAL_70345364_4_k_cu_4ec5a762_33984cuda3std3__45__cpo4cendE,(_ZN39_INTERNAL_70345364_4_k_cu_4ec5a762_33984cuda3std6ranges3__45__cpo4swapE - _ZN39_INTERNAL_70345364_4_k_cu_4ec5a762_33984cuda3std3__45__cpo4cendE)
_ZN39_INTERNAL_70345364_4_k_cu_4ec5a762_33984cuda3std3__45__cpo4cendE:
	.zero		1
	.type		_ZN39_INTERNAL_70345364_4_k_cu_4ec5a762_33984cuda3std6ranges3__45__cpo4swapE,@object
	.size		_ZN39_INTERNAL_70345364_4_k_cu_4ec5a762_33984cuda3std6ranges3__45__cpo4swapE,(.L_8 - _ZN39_INTERNAL_70345364_4_k_cu_4ec5a762_33984cuda3std6ranges3__45__cpo4swapE)
_ZN39_INTERNAL_70345364_4_k_cu_4ec5a762_33984cuda3std6ranges3__45__cpo4swapE:
	.zero		1
.L_8:


//--------------------- .nv.constant0._ZN7cutlass13device_kernelINS_4gemm6kernel13GemmUniversalIN4cute5tupleIJiiiiEEENS1_10collective13CollectiveMmaINS1_34MainloopSm90TmaGmmaWarpSpecializedILi11ENS5_IJNS4_1CILi2EEENSA_ILi1EEESC_EEENS1_32KernelTmaWarpSpecializedPingpongEEENS5_IJNSA_ILi64EEENSA_ILi256EEENSA_ILi32EEEEEENS_10bfloat16_tENS5_IJlSC_lEEESK_SL_NS4_8TiledMMAINS4_8MMA_AtomIJNS4_4SM904GMMA28MMA_64x256x16_F32BF16BF16_SSILNSP_5MajorE0ELSR_0ELNSP_7ScaleInE1ELSS_1EEEEEENS4_6LayoutINS5_IJSC_SC_SC_EEENS5_IJNSA_ILi0EEESX_SX_EEEEENS5_IJNS4_10UnderscoreES10_S10_EEEEENS4_13SM90_TMA_LOADENS4_14ComposedLayoutINS4_7SwizzleILi2ELi4ELi3EEENS4_18smem_ptr_flag_bitsILi16EEENSV_INS5_IJNSA_ILi8EEESI_EEENS5_IJSI_SC_EEEEEEEvNS4_8identityENS4_23SM90_TMA_LOAD_MULTICASTES1D_vS1E_EENS_8epilogue10collective6detail29Sm90TmaWarpSpecializedAdapterINS1I_15DefaultEpilogueISK_SL_SL_NS1H_6thread17LinearCombinationISK_Li1EffLNS1M_9ScaleType4KindE0ELNS_15FloatRoundStyleE2ESK_EENS1_15EpilogueDefaultEEEEEvvEEEEvNT_6ParamsE --------------------------
	.section	.nv.constant0._ZN7cutlass13device_kernelINS_4gemm6kernel13GemmUniversalIN4cute5tupleIJiiiiEEENS1_10collective13CollectiveMmaINS1_34MainloopSm90TmaGmmaWarpSpecializedILi11ENS5_IJNS4_1CILi2EEENSA_ILi1EEESC_EEENS1_32KernelTmaWarpSpecializedPingpongEEENS5_IJNSA_ILi64EEENSA_ILi256EEENSA_ILi32EEEEEENS_10bfloat16_tENS5_IJlSC_lEEESK_SL_NS4_8TiledMMAINS4_8MMA_AtomIJNS4_4SM904GMMA28MMA_64x256x16_F32BF16BF16_SSILNSP_5MajorE0ELSR_0ELNSP_7ScaleInE1ELSS_1EEEEEENS4_6LayoutINS5_IJSC_SC_SC_EEENS5_IJNSA_ILi0EEESX_SX_EEEEENS5_IJNS4_10UnderscoreES10_S10_EEEEENS4_13SM90_TMA_LOADENS4_14ComposedLayoutINS4_7SwizzleILi2ELi4ELi3EEENS4_18smem_ptr_flag_bitsILi16EEENSV_INS5_IJNSA_ILi8EEESI_EEENS5_IJSI_SC_EEEEEEEvNS4_8identityENS4_23SM90_TMA_LOAD_MULTICASTES1D_vS1E_EENS_8epilogue10collective6detail29Sm90TmaWarpSpecializedAdapterINS1I_15DefaultEpilogueISK_SL_SL_NS1H_6thread17LinearCombinationISK_Li1EffLNS1M_9ScaleType4KindE0ELNS_15FloatRoundStyleE2ESK_EENS1_15EpilogueDefaultEEEEEvvEEEEvNT_6ParamsE,"a",@progbits
	.sectionflags	@""
	.align	4
.nv.constant0._ZN7cutlass13device_kernelINS_4gemm6kernel13GemmUniversalIN4cute5tupleIJiiiiEEENS1_10collective13CollectiveMmaINS1_34MainloopSm90TmaGmmaWarpSpecializedILi11ENS5_IJNS4_1CILi2EEENSA_ILi1EEESC_EEENS1_32KernelTmaWarpSpecializedPingpongEEENS5_IJNSA_ILi64EEENSA_ILi256EEENSA_ILi32EEEEEENS_10bfloat16_tENS5_IJlSC_lEEESK_SL_NS4_8TiledMMAINS4_8MMA_AtomIJNS4_4SM904GMMA28MMA_64x256x16_F32BF16BF16_SSILNSP_5MajorE0ELSR_0ELNSP_7ScaleInE1ELSS_1EEEEEENS4_6LayoutINS5_IJSC_SC_SC_EEENS5_IJNSA_ILi0EEESX_SX_EEEEENS5_IJNS4_10UnderscoreES10_S10_EEEEENS4_13SM90_TMA_LOADENS4_14ComposedLayoutINS4_7SwizzleILi2ELi4ELi3EEENS4_18smem_ptr_flag_bitsILi16EEENSV_INS5_IJNSA_ILi8EEESI_EEENS5_IJSI_SC_EEEEEEEvNS4_8identityENS4_23SM90_TMA_LOAD_MULTICASTES1D_vS1E_EENS_8epilogue10collective6detail29Sm90TmaWarpSpecializedAdapterINS1I_15DefaultEpilogueISK_SL_SL_NS1H_6thread17LinearCombinationISK_Li1EffLNS1M_9ScaleType4KindE0ELNS_15FloatRoundStyleE2ESK_EENS1_15EpilogueDefaultEEEEEvvEEEEvNT_6ParamsE:
	.zero		1664


//--------------------- SYMBOLS --------------------------

	.type		.nv.reservedSmem.offset0,@object
	.size		.nv.reservedSmem.offset0,0x4
	.type		__assertfail,@function
